//
// Generated by NVIDIA NVVM Compiler
//
// Compiler Build ID: CL-36424714
// Cuda compilation tools, release 13.0, V13.0.88
// Based on NVVM 20.0.0
//

.version 9.0
.target sm_100
.address_size 64

	// .globl	_Z4fivePfii

.visible .entry _Z4fivePfii(
	.param .u64 .ptr .align 1 _Z4fivePfii_param_0,
	.param .u32 _Z4fivePfii_param_1,
	.param .u32 _Z4fivePfii_param_2
)
{
	.reg .pred 	%p<528>;
	.reg .b32 	%r<517>;
	.reg .b32 	%f<1089>;
	.reg .b64 	%rd<67>;

	ld.param.u64 	%rd34, [_Z4fivePfii_param_0];
	ld.param.u32 	%r324, [_Z4fivePfii_param_1];
	ld.param.u32 	%r322, [_Z4fivePfii_param_2];
	cvta.to.global.u64 	%rd1, %rd34;
	mov.u32 	%r1, %tid.x;
	rem.s32 	%r323, %r1, %r324;
	setp.gt.s32 	%p1, %r323, 15;
	@%p1 bra 	$L__BB0_160;
	setp.gt.s32 	%p25, %r323, 7;
	@%p25 bra 	$L__BB0_81;
	setp.gt.s32 	%p37, %r323, 3;
	@%p37 bra 	$L__BB0_42;
	setp.gt.s32 	%p43, %r323, 1;
	@%p43 bra 	$L__BB0_23;
	setp.eq.s32 	%p46, %r323, 0;
	@%p46 bra 	$L__BB0_574;
	setp.eq.s32 	%p47, %r323, 1;
	@%p47 bra 	$L__BB0_6;
	bra.uni 	$L__BB0_591;
$L__BB0_6:
	setp.lt.s32 	%p498, %r322, 1;
	@%p498 bra 	$L__BB0_591;
	mov.u32 	%r445, %ctaid.x;
	mov.u32 	%r446, %ntid.x;
	mad.lo.s32 	%r92, %r445, %r446, %r1;
	cvt.rn.f32.u32 	%f31, %r322;
	mul.wide.u32 	%rd65, %r92, 4;
	add.s64 	%rd32, %rd1, %rd65;
	add.s32 	%r447, %r322, -1;
	and.b32  	%r93, %r322, 15;
	setp.lt.u32 	%p499, %r447, 15;
	@%p499 bra 	$L__BB0_12;
	and.b32  	%r448, %r322, 2147483632;
	neg.s32 	%r454, %r448;
$L__BB0_9:
	.pragma "nounroll";
	setp.gt.u32 	%p500, %r92, 1023;
	@%p500 bra 	$L__BB0_11;
	ld.global.f32 	%f1023, [%rd32];
	add.f32 	%f1024, %f1023, %f31;
	add.f32 	%f1025, %f1024, %f31;
	add.f32 	%f1026, %f1025, %f31;
	add.f32 	%f1027, %f1026, %f31;
	add.f32 	%f1028, %f1027, %f31;
	add.f32 	%f1029, %f1028, %f31;
	add.f32 	%f1030, %f1029, %f31;
	add.f32 	%f1031, %f1030, %f31;
	add.f32 	%f1032, %f1031, %f31;
	add.f32 	%f1033, %f1032, %f31;
	add.f32 	%f1034, %f1033, %f31;
	add.f32 	%f1035, %f1034, %f31;
	add.f32 	%f1036, %f1035, %f31;
	add.f32 	%f1037, %f1036, %f31;
	add.f32 	%f1038, %f1037, %f31;
	add.f32 	%f1039, %f1038, %f31;
	st.global.f32 	[%rd32], %f1039;
$L__BB0_11:
	add.s32 	%r454, %r454, 16;
	setp.eq.s32 	%p501, %r454, 0;
	@%p501 bra 	$L__BB0_12;
	bra.uni 	$L__BB0_9;
$L__BB0_12:
	setp.eq.s32 	%p502, %r93, 0;
	@%p502 bra 	$L__BB0_591;
	setp.gt.u32 	%p503, %r92, 1023;
	and.b32  	%r167, %r322, 7;
	setp.lt.u32 	%p504, %r93, 8;
	or.pred  	%p505, %p504, %p503;
	@%p505 bra 	$L__BB0_15;
	ld.global.f32 	%f1040, [%rd32];
	add.f32 	%f1041, %f1040, %f31;
	add.f32 	%f1042, %f1041, %f31;
	add.f32 	%f1043, %f1042, %f31;
	add.f32 	%f1044, %f1043, %f31;
	add.f32 	%f1045, %f1044, %f31;
	add.f32 	%f1046, %f1045, %f31;
	add.f32 	%f1047, %f1046, %f31;
	add.f32 	%f1048, %f1047, %f31;
	st.global.f32 	[%rd32], %f1048;
$L__BB0_15:
	setp.eq.s32 	%p506, %r167, 0;
	@%p506 bra 	$L__BB0_591;
	setp.gt.u32 	%p507, %r92, 1023;
	and.b32  	%r168, %r322, 3;
	setp.lt.u32 	%p508, %r167, 4;
	or.pred  	%p509, %p508, %p507;
	@%p509 bra 	$L__BB0_18;
	ld.global.f32 	%f1049, [%rd32];
	add.f32 	%f1050, %f1049, %f31;
	add.f32 	%f1051, %f1050, %f31;
	add.f32 	%f1052, %f1051, %f31;
	add.f32 	%f1053, %f1052, %f31;
	st.global.f32 	[%rd32], %f1053;
$L__BB0_18:
	setp.eq.s32 	%p510, %r168, 0;
	@%p510 bra 	$L__BB0_591;
	neg.s32 	%r486, %r168;
$L__BB0_20:
	.pragma "nounroll";
	setp.gt.u32 	%p511, %r92, 1023;
	@%p511 bra 	$L__BB0_22;
	ld.global.f32 	%f1054, [%rd32];
	add.f32 	%f1055, %f1054, %f31;
	st.global.f32 	[%rd32], %f1055;
$L__BB0_22:
	add.s32 	%r486, %r486, 1;
	setp.eq.s32 	%p512, %r486, 0;
	@%p512 bra 	$L__BB0_591;
	bra.uni 	$L__BB0_20;
$L__BB0_23:
	setp.eq.s32 	%p44, %r323, 2;
	@%p44 bra 	$L__BB0_557;
	setp.eq.s32 	%p45, %r323, 3;
	@%p45 bra 	$L__BB0_25;
	bra.uni 	$L__BB0_591;
$L__BB0_25:
	setp.lt.s32 	%p468, %r322, 1;
	@%p468 bra 	$L__BB0_591;
	mov.u32 	%r437, %ctaid.x;
	mov.u32 	%r438, %ntid.x;
	mad.lo.s32 	%r86, %r437, %r438, %r1;
	cvt.rn.f32.u32 	%f29, %r322;
	mul.wide.u32 	%rd63, %r86, 4;
	add.s64 	%rd30, %rd1, %rd63;
	add.s32 	%r439, %r322, -1;
	and.b32  	%r87, %r322, 15;
	setp.lt.u32 	%p469, %r439, 15;
	@%p469 bra 	$L__BB0_31;
	and.b32  	%r440, %r322, 2147483632;
	neg.s32 	%r456, %r440;
$L__BB0_28:
	.pragma "nounroll";
	setp.gt.u32 	%p470, %r86, 1023;
	@%p470 bra 	$L__BB0_30;
	ld.global.f32 	%f957, [%rd30];
	add.f32 	%f958, %f957, %f29;
	add.f32 	%f959, %f958, %f29;
	add.f32 	%f960, %f959, %f29;
	add.f32 	%f961, %f960, %f29;
	add.f32 	%f962, %f961, %f29;
	add.f32 	%f963, %f962, %f29;
	add.f32 	%f964, %f963, %f29;
	add.f32 	%f965, %f964, %f29;
	add.f32 	%f966, %f965, %f29;
	add.f32 	%f967, %f966, %f29;
	add.f32 	%f968, %f967, %f29;
	add.f32 	%f969, %f968, %f29;
	add.f32 	%f970, %f969, %f29;
	add.f32 	%f971, %f970, %f29;
	add.f32 	%f972, %f971, %f29;
	add.f32 	%f973, %f972, %f29;
	st.global.f32 	[%rd30], %f973;
$L__BB0_30:
	add.s32 	%r456, %r456, 16;
	setp.eq.s32 	%p471, %r456, 0;
	@%p471 bra 	$L__BB0_31;
	bra.uni 	$L__BB0_28;
$L__BB0_31:
	setp.eq.s32 	%p472, %r87, 0;
	@%p472 bra 	$L__BB0_591;
	setp.gt.u32 	%p473, %r86, 1023;
	and.b32  	%r177, %r322, 7;
	setp.lt.u32 	%p474, %r87, 8;
	or.pred  	%p475, %p474, %p473;
	@%p475 bra 	$L__BB0_34;
	ld.global.f32 	%f974, [%rd30];
	add.f32 	%f975, %f974, %f29;
	add.f32 	%f976, %f975, %f29;
	add.f32 	%f977, %f976, %f29;
	add.f32 	%f978, %f977, %f29;
	add.f32 	%f979, %f978, %f29;
	add.f32 	%f980, %f979, %f29;
	add.f32 	%f981, %f980, %f29;
	add.f32 	%f982, %f981, %f29;
	st.global.f32 	[%rd30], %f982;
$L__BB0_34:
	setp.eq.s32 	%p476, %r177, 0;
	@%p476 bra 	$L__BB0_591;
	setp.gt.u32 	%p477, %r86, 1023;
	and.b32  	%r178, %r322, 3;
	setp.lt.u32 	%p478, %r177, 4;
	or.pred  	%p479, %p478, %p477;
	@%p479 bra 	$L__BB0_37;
	ld.global.f32 	%f983, [%rd30];
	add.f32 	%f984, %f983, %f29;
	add.f32 	%f985, %f984, %f29;
	add.f32 	%f986, %f985, %f29;
	add.f32 	%f987, %f986, %f29;
	st.global.f32 	[%rd30], %f987;
$L__BB0_37:
	setp.eq.s32 	%p480, %r178, 0;
	@%p480 bra 	$L__BB0_591;
	neg.s32 	%r488, %r178;
$L__BB0_39:
	.pragma "nounroll";
	setp.gt.u32 	%p481, %r86, 1023;
	@%p481 bra 	$L__BB0_41;
	ld.global.f32 	%f988, [%rd30];
	add.f32 	%f989, %f988, %f29;
	st.global.f32 	[%rd30], %f989;
$L__BB0_41:
	add.s32 	%r488, %r488, 1;
	setp.eq.s32 	%p482, %r488, 0;
	@%p482 bra 	$L__BB0_591;
	bra.uni 	$L__BB0_39;
$L__BB0_42:
	setp.gt.s32 	%p38, %r323, 5;
	@%p38 bra 	$L__BB0_62;
	setp.eq.s32 	%p41, %r323, 4;
	@%p41 bra 	$L__BB0_540;
	setp.eq.s32 	%p42, %r323, 5;
	@%p42 bra 	$L__BB0_45;
	bra.uni 	$L__BB0_591;
$L__BB0_45:
	setp.lt.s32 	%p438, %r322, 1;
	@%p438 bra 	$L__BB0_591;
	mov.u32 	%r429, %ctaid.x;
	mov.u32 	%r430, %ntid.x;
	mad.lo.s32 	%r80, %r429, %r430, %r1;
	cvt.rn.f32.u32 	%f27, %r322;
	mul.wide.u32 	%rd61, %r80, 4;
	add.s64 	%rd28, %rd1, %rd61;
	add.s32 	%r431, %r322, -1;
	and.b32  	%r81, %r322, 15;
	setp.lt.u32 	%p439, %r431, 15;
	@%p439 bra 	$L__BB0_51;
	and.b32  	%r432, %r322, 2147483632;
	neg.s32 	%r458, %r432;
$L__BB0_48:
	.pragma "nounroll";
	setp.gt.u32 	%p440, %r80, 1023;
	@%p440 bra 	$L__BB0_50;
	ld.global.f32 	%f891, [%rd28];
	add.f32 	%f892, %f891, %f27;
	add.f32 	%f893, %f892, %f27;
	add.f32 	%f894, %f893, %f27;
	add.f32 	%f895, %f894, %f27;
	add.f32 	%f896, %f895, %f27;
	add.f32 	%f897, %f896, %f27;
	add.f32 	%f898, %f897, %f27;
	add.f32 	%f899, %f898, %f27;
	add.f32 	%f900, %f899, %f27;
	add.f32 	%f901, %f900, %f27;
	add.f32 	%f902, %f901, %f27;
	add.f32 	%f903, %f902, %f27;
	add.f32 	%f904, %f903, %f27;
	add.f32 	%f905, %f904, %f27;
	add.f32 	%f906, %f905, %f27;
	add.f32 	%f907, %f906, %f27;
	st.global.f32 	[%rd28], %f907;
$L__BB0_50:
	add.s32 	%r458, %r458, 16;
	setp.eq.s32 	%p441, %r458, 0;
	@%p441 bra 	$L__BB0_51;
	bra.uni 	$L__BB0_48;
$L__BB0_51:
	setp.eq.s32 	%p442, %r81, 0;
	@%p442 bra 	$L__BB0_591;
	setp.gt.u32 	%p443, %r80, 1023;
	and.b32  	%r187, %r322, 7;
	setp.lt.u32 	%p444, %r81, 8;
	or.pred  	%p445, %p444, %p443;
	@%p445 bra 	$L__BB0_54;
	ld.global.f32 	%f908, [%rd28];
	add.f32 	%f909, %f908, %f27;
	add.f32 	%f910, %f909, %f27;
	add.f32 	%f911, %f910, %f27;
	add.f32 	%f912, %f911, %f27;
	add.f32 	%f913, %f912, %f27;
	add.f32 	%f914, %f913, %f27;
	add.f32 	%f915, %f914, %f27;
	add.f32 	%f916, %f915, %f27;
	st.global.f32 	[%rd28], %f916;
$L__BB0_54:
	setp.eq.s32 	%p446, %r187, 0;
	@%p446 bra 	$L__BB0_591;
	setp.gt.u32 	%p447, %r80, 1023;
	and.b32  	%r188, %r322, 3;
	setp.lt.u32 	%p448, %r187, 4;
	or.pred  	%p449, %p448, %p447;
	@%p449 bra 	$L__BB0_57;
	ld.global.f32 	%f917, [%rd28];
	add.f32 	%f918, %f917, %f27;
	add.f32 	%f919, %f918, %f27;
	add.f32 	%f920, %f919, %f27;
	add.f32 	%f921, %f920, %f27;
	st.global.f32 	[%rd28], %f921;
$L__BB0_57:
	setp.eq.s32 	%p450, %r188, 0;
	@%p450 bra 	$L__BB0_591;
	neg.s32 	%r490, %r188;
$L__BB0_59:
	.pragma "nounroll";
	setp.gt.u32 	%p451, %r80, 1023;
	@%p451 bra 	$L__BB0_61;
	ld.global.f32 	%f922, [%rd28];
	add.f32 	%f923, %f922, %f27;
	st.global.f32 	[%rd28], %f923;
$L__BB0_61:
	add.s32 	%r490, %r490, 1;
	setp.eq.s32 	%p452, %r490, 0;
	@%p452 bra 	$L__BB0_591;
	bra.uni 	$L__BB0_59;
$L__BB0_62:
	setp.eq.s32 	%p39, %r323, 6;
	@%p39 bra 	$L__BB0_523;
	setp.eq.s32 	%p40, %r323, 7;
	@%p40 bra 	$L__BB0_64;
	bra.uni 	$L__BB0_591;
$L__BB0_64:
	setp.lt.s32 	%p408, %r322, 1;
	@%p408 bra 	$L__BB0_591;
	mov.u32 	%r421, %ctaid.x;
	mov.u32 	%r422, %ntid.x;
	mad.lo.s32 	%r74, %r421, %r422, %r1;
	cvt.rn.f32.u32 	%f25, %r322;
	mul.wide.u32 	%rd59, %r74, 4;
	add.s64 	%rd26, %rd1, %rd59;
	add.s32 	%r423, %r322, -1;
	and.b32  	%r75, %r322, 15;
	setp.lt.u32 	%p409, %r423, 15;
	@%p409 bra 	$L__BB0_70;
	and.b32  	%r424, %r322, 2147483632;
	neg.s32 	%r460, %r424;
$L__BB0_67:
	.pragma "nounroll";
	setp.gt.u32 	%p410, %r74, 1023;
	@%p410 bra 	$L__BB0_69;
	ld.global.f32 	%f825, [%rd26];
	add.f32 	%f826, %f825, %f25;
	add.f32 	%f827, %f826, %f25;
	add.f32 	%f828, %f827, %f25;
	add.f32 	%f829, %f828, %f25;
	add.f32 	%f830, %f829, %f25;
	add.f32 	%f831, %f830, %f25;
	add.f32 	%f832, %f831, %f25;
	add.f32 	%f833, %f832, %f25;
	add.f32 	%f834, %f833, %f25;
	add.f32 	%f835, %f834, %f25;
	add.f32 	%f836, %f835, %f25;
	add.f32 	%f837, %f836, %f25;
	add.f32 	%f838, %f837, %f25;
	add.f32 	%f839, %f838, %f25;
	add.f32 	%f840, %f839, %f25;
	add.f32 	%f841, %f840, %f25;
	st.global.f32 	[%rd26], %f841;
$L__BB0_69:
	add.s32 	%r460, %r460, 16;
	setp.eq.s32 	%p411, %r460, 0;
	@%p411 bra 	$L__BB0_70;
	bra.uni 	$L__BB0_67;
$L__BB0_70:
	setp.eq.s32 	%p412, %r75, 0;
	@%p412 bra 	$L__BB0_591;
	setp.gt.u32 	%p413, %r74, 1023;
	and.b32  	%r197, %r322, 7;
	setp.lt.u32 	%p414, %r75, 8;
	or.pred  	%p415, %p414, %p413;
	@%p415 bra 	$L__BB0_73;
	ld.global.f32 	%f842, [%rd26];
	add.f32 	%f843, %f842, %f25;
	add.f32 	%f844, %f843, %f25;
	add.f32 	%f845, %f844, %f25;
	add.f32 	%f846, %f845, %f25;
	add.f32 	%f847, %f846, %f25;
	add.f32 	%f848, %f847, %f25;
	add.f32 	%f849, %f848, %f25;
	add.f32 	%f850, %f849, %f25;
	st.global.f32 	[%rd26], %f850;
$L__BB0_73:
	setp.eq.s32 	%p416, %r197, 0;
	@%p416 bra 	$L__BB0_591;
	setp.gt.u32 	%p417, %r74, 1023;
	and.b32  	%r198, %r322, 3;
	setp.lt.u32 	%p418, %r197, 4;
	or.pred  	%p419, %p418, %p417;
	@%p419 bra 	$L__BB0_76;
	ld.global.f32 	%f851, [%rd26];
	add.f32 	%f852, %f851, %f25;
	add.f32 	%f853, %f852, %f25;
	add.f32 	%f854, %f853, %f25;
	add.f32 	%f855, %f854, %f25;
	st.global.f32 	[%rd26], %f855;
$L__BB0_76:
	setp.eq.s32 	%p420, %r198, 0;
	@%p420 bra 	$L__BB0_591;
	neg.s32 	%r492, %r198;
$L__BB0_78:
	.pragma "nounroll";
	setp.gt.u32 	%p421, %r74, 1023;
	@%p421 bra 	$L__BB0_80;
	ld.global.f32 	%f856, [%rd26];
	add.f32 	%f857, %f856, %f25;
	st.global.f32 	[%rd26], %f857;
$L__BB0_80:
	add.s32 	%r492, %r492, 1;
	setp.eq.s32 	%p422, %r492, 0;
	@%p422 bra 	$L__BB0_591;
	bra.uni 	$L__BB0_78;
$L__BB0_81:
	setp.gt.s32 	%p26, %r323, 11;
	@%p26 bra 	$L__BB0_121;
	setp.gt.s32 	%p32, %r323, 9;
	@%p32 bra 	$L__BB0_102;
	setp.eq.s32 	%p35, %r323, 8;
	@%p35 bra 	$L__BB0_506;
	setp.eq.s32 	%p36, %r323, 9;
	@%p36 bra 	$L__BB0_85;
	bra.uni 	$L__BB0_591;
$L__BB0_85:
	setp.lt.s32 	%p378, %r322, 1;
	@%p378 bra 	$L__BB0_591;
	mov.u32 	%r413, %ctaid.x;
	mov.u32 	%r414, %ntid.x;
	mad.lo.s32 	%r68, %r413, %r414, %r1;
	cvt.rn.f32.u32 	%f23, %r322;
	mul.wide.u32 	%rd57, %r68, 4;
	add.s64 	%rd24, %rd1, %rd57;
	add.s32 	%r415, %r322, -1;
	and.b32  	%r69, %r322, 15;
	setp.lt.u32 	%p379, %r415, 15;
	@%p379 bra 	$L__BB0_91;
	and.b32  	%r416, %r322, 2147483632;
	neg.s32 	%r462, %r416;
$L__BB0_88:
	.pragma "nounroll";
	setp.gt.u32 	%p380, %r68, 1023;
	@%p380 bra 	$L__BB0_90;
	ld.global.f32 	%f759, [%rd24];
	add.f32 	%f760, %f759, %f23;
	add.f32 	%f761, %f760, %f23;
	add.f32 	%f762, %f761, %f23;
	add.f32 	%f763, %f762, %f23;
	add.f32 	%f764, %f763, %f23;
	add.f32 	%f765, %f764, %f23;
	add.f32 	%f766, %f765, %f23;
	add.f32 	%f767, %f766, %f23;
	add.f32 	%f768, %f767, %f23;
	add.f32 	%f769, %f768, %f23;
	add.f32 	%f770, %f769, %f23;
	add.f32 	%f771, %f770, %f23;
	add.f32 	%f772, %f771, %f23;
	add.f32 	%f773, %f772, %f23;
	add.f32 	%f774, %f773, %f23;
	add.f32 	%f775, %f774, %f23;
	st.global.f32 	[%rd24], %f775;
$L__BB0_90:
	add.s32 	%r462, %r462, 16;
	setp.eq.s32 	%p381, %r462, 0;
	@%p381 bra 	$L__BB0_91;
	bra.uni 	$L__BB0_88;
$L__BB0_91:
	setp.eq.s32 	%p382, %r69, 0;
	@%p382 bra 	$L__BB0_591;
	setp.gt.u32 	%p383, %r68, 1023;
	and.b32  	%r207, %r322, 7;
	setp.lt.u32 	%p384, %r69, 8;
	or.pred  	%p385, %p384, %p383;
	@%p385 bra 	$L__BB0_94;
	ld.global.f32 	%f776, [%rd24];
	add.f32 	%f777, %f776, %f23;
	add.f32 	%f778, %f777, %f23;
	add.f32 	%f779, %f778, %f23;
	add.f32 	%f780, %f779, %f23;
	add.f32 	%f781, %f780, %f23;
	add.f32 	%f782, %f781, %f23;
	add.f32 	%f783, %f782, %f23;
	add.f32 	%f784, %f783, %f23;
	st.global.f32 	[%rd24], %f784;
$L__BB0_94:
	setp.eq.s32 	%p386, %r207, 0;
	@%p386 bra 	$L__BB0_591;
	setp.gt.u32 	%p387, %r68, 1023;
	and.b32  	%r208, %r322, 3;
	setp.lt.u32 	%p388, %r207, 4;
	or.pred  	%p389, %p388, %p387;
	@%p389 bra 	$L__BB0_97;
	ld.global.f32 	%f785, [%rd24];
	add.f32 	%f786, %f785, %f23;
	add.f32 	%f787, %f786, %f23;
	add.f32 	%f788, %f787, %f23;
	add.f32 	%f789, %f788, %f23;
	st.global.f32 	[%rd24], %f789;
$L__BB0_97:
	setp.eq.s32 	%p390, %r208, 0;
	@%p390 bra 	$L__BB0_591;
	neg.s32 	%r494, %r208;
$L__BB0_99:
	.pragma "nounroll";
	setp.gt.u32 	%p391, %r68, 1023;
	@%p391 bra 	$L__BB0_101;
	ld.global.f32 	%f790, [%rd24];
	add.f32 	%f791, %f790, %f23;
	st.global.f32 	[%rd24], %f791;
$L__BB0_101:
	add.s32 	%r494, %r494, 1;
	setp.eq.s32 	%p392, %r494, 0;
	@%p392 bra 	$L__BB0_591;
	bra.uni 	$L__BB0_99;
$L__BB0_102:
	setp.eq.s32 	%p33, %r323, 10;
	@%p33 bra 	$L__BB0_489;
	setp.eq.s32 	%p34, %r323, 11;
	@%p34 bra 	$L__BB0_104;
	bra.uni 	$L__BB0_591;
$L__BB0_104:
	setp.lt.s32 	%p348, %r322, 1;
	@%p348 bra 	$L__BB0_591;
	mov.u32 	%r405, %ctaid.x;
	mov.u32 	%r406, %ntid.x;
	mad.lo.s32 	%r62, %r405, %r406, %r1;
	cvt.rn.f32.u32 	%f21, %r322;
	mul.wide.u32 	%rd55, %r62, 4;
	add.s64 	%rd22, %rd1, %rd55;
	add.s32 	%r407, %r322, -1;
	and.b32  	%r63, %r322, 15;
	setp.lt.u32 	%p349, %r407, 15;
	@%p349 bra 	$L__BB0_110;
	and.b32  	%r408, %r322, 2147483632;
	neg.s32 	%r464, %r408;
$L__BB0_107:
	.pragma "nounroll";
	setp.gt.u32 	%p350, %r62, 1023;
	@%p350 bra 	$L__BB0_109;
	ld.global.f32 	%f693, [%rd22];
	add.f32 	%f694, %f693, %f21;
	add.f32 	%f695, %f694, %f21;
	add.f32 	%f696, %f695, %f21;
	add.f32 	%f697, %f696, %f21;
	add.f32 	%f698, %f697, %f21;
	add.f32 	%f699, %f698, %f21;
	add.f32 	%f700, %f699, %f21;
	add.f32 	%f701, %f700, %f21;
	add.f32 	%f702, %f701, %f21;
	add.f32 	%f703, %f702, %f21;
	add.f32 	%f704, %f703, %f21;
	add.f32 	%f705, %f704, %f21;
	add.f32 	%f706, %f705, %f21;
	add.f32 	%f707, %f706, %f21;
	add.f32 	%f708, %f707, %f21;
	add.f32 	%f709, %f708, %f21;
	st.global.f32 	[%rd22], %f709;
$L__BB0_109:
	add.s32 	%r464, %r464, 16;
	setp.eq.s32 	%p351, %r464, 0;
	@%p351 bra 	$L__BB0_110;
	bra.uni 	$L__BB0_107;
$L__BB0_110:
	setp.eq.s32 	%p352, %r63, 0;
	@%p352 bra 	$L__BB0_591;
	setp.gt.u32 	%p353, %r62, 1023;
	and.b32  	%r217, %r322, 7;
	setp.lt.u32 	%p354, %r63, 8;
	or.pred  	%p355, %p354, %p353;
	@%p355 bra 	$L__BB0_113;
	ld.global.f32 	%f710, [%rd22];
	add.f32 	%f711, %f710, %f21;
	add.f32 	%f712, %f711, %f21;
	add.f32 	%f713, %f712, %f21;
	add.f32 	%f714, %f713, %f21;
	add.f32 	%f715, %f714, %f21;
	add.f32 	%f716, %f715, %f21;
	add.f32 	%f717, %f716, %f21;
	add.f32 	%f718, %f717, %f21;
	st.global.f32 	[%rd22], %f718;
$L__BB0_113:
	setp.eq.s32 	%p356, %r217, 0;
	@%p356 bra 	$L__BB0_591;
	setp.gt.u32 	%p357, %r62, 1023;
	and.b32  	%r218, %r322, 3;
	setp.lt.u32 	%p358, %r217, 4;
	or.pred  	%p359, %p358, %p357;
	@%p359 bra 	$L__BB0_116;
	ld.global.f32 	%f719, [%rd22];
	add.f32 	%f720, %f719, %f21;
	add.f32 	%f721, %f720, %f21;
	add.f32 	%f722, %f721, %f21;
	add.f32 	%f723, %f722, %f21;
	st.global.f32 	[%rd22], %f723;
$L__BB0_116:
	setp.eq.s32 	%p360, %r218, 0;
	@%p360 bra 	$L__BB0_591;
	neg.s32 	%r496, %r218;
$L__BB0_118:
	.pragma "nounroll";
	setp.gt.u32 	%p361, %r62, 1023;
	@%p361 bra 	$L__BB0_120;
	ld.global.f32 	%f724, [%rd22];
	add.f32 	%f725, %f724, %f21;
	st.global.f32 	[%rd22], %f725;
$L__BB0_120:
	add.s32 	%r496, %r496, 1;
	setp.eq.s32 	%p362, %r496, 0;
	@%p362 bra 	$L__BB0_591;
	bra.uni 	$L__BB0_118;
$L__BB0_121:
	setp.gt.s32 	%p27, %r323, 13;
	@%p27 bra 	$L__BB0_141;
	setp.eq.s32 	%p30, %r323, 12;
	@%p30 bra 	$L__BB0_472;
	setp.eq.s32 	%p31, %r323, 13;
	@%p31 bra 	$L__BB0_124;
	bra.uni 	$L__BB0_591;
$L__BB0_124:
	setp.lt.s32 	%p318, %r322, 1;
	@%p318 bra 	$L__BB0_591;
	mov.u32 	%r397, %ctaid.x;
	mov.u32 	%r398, %ntid.x;
	mad.lo.s32 	%r56, %r397, %r398, %r1;
	cvt.rn.f32.u32 	%f19, %r322;
	mul.wide.u32 	%rd53, %r56, 4;
	add.s64 	%rd20, %rd1, %rd53;
	add.s32 	%r399, %r322, -1;
	and.b32  	%r57, %r322, 15;
	setp.lt.u32 	%p319, %r399, 15;
	@%p319 bra 	$L__BB0_130;
	and.b32  	%r400, %r322, 2147483632;
	neg.s32 	%r466, %r400;
$L__BB0_127:
	.pragma "nounroll";
	setp.gt.u32 	%p320, %r56, 1023;
	@%p320 bra 	$L__BB0_129;
	ld.global.f32 	%f627, [%rd20];
	add.f32 	%f628, %f627, %f19;
	add.f32 	%f629, %f628, %f19;
	add.f32 	%f630, %f629, %f19;
	add.f32 	%f631, %f630, %f19;
	add.f32 	%f632, %f631, %f19;
	add.f32 	%f633, %f632, %f19;
	add.f32 	%f634, %f633, %f19;
	add.f32 	%f635, %f634, %f19;
	add.f32 	%f636, %f635, %f19;
	add.f32 	%f637, %f636, %f19;
	add.f32 	%f638, %f637, %f19;
	add.f32 	%f639, %f638, %f19;
	add.f32 	%f640, %f639, %f19;
	add.f32 	%f641, %f640, %f19;
	add.f32 	%f642, %f641, %f19;
	add.f32 	%f643, %f642, %f19;
	st.global.f32 	[%rd20], %f643;
$L__BB0_129:
	add.s32 	%r466, %r466, 16;
	setp.eq.s32 	%p321, %r466, 0;
	@%p321 bra 	$L__BB0_130;
	bra.uni 	$L__BB0_127;
$L__BB0_130:
	setp.eq.s32 	%p322, %r57, 0;
	@%p322 bra 	$L__BB0_591;
	setp.gt.u32 	%p323, %r56, 1023;
	and.b32  	%r227, %r322, 7;
	setp.lt.u32 	%p324, %r57, 8;
	or.pred  	%p325, %p324, %p323;
	@%p325 bra 	$L__BB0_133;
	ld.global.f32 	%f644, [%rd20];
	add.f32 	%f645, %f644, %f19;
	add.f32 	%f646, %f645, %f19;
	add.f32 	%f647, %f646, %f19;
	add.f32 	%f648, %f647, %f19;
	add.f32 	%f649, %f648, %f19;
	add.f32 	%f650, %f649, %f19;
	add.f32 	%f651, %f650, %f19;
	add.f32 	%f652, %f651, %f19;
	st.global.f32 	[%rd20], %f652;
$L__BB0_133:
	setp.eq.s32 	%p326, %r227, 0;
	@%p326 bra 	$L__BB0_591;
	setp.gt.u32 	%p327, %r56, 1023;
	and.b32  	%r228, %r322, 3;
	setp.lt.u32 	%p328, %r227, 4;
	or.pred  	%p329, %p328, %p327;
	@%p329 bra 	$L__BB0_136;
	ld.global.f32 	%f653, [%rd20];
	add.f32 	%f654, %f653, %f19;
	add.f32 	%f655, %f654, %f19;
	add.f32 	%f656, %f655, %f19;
	add.f32 	%f657, %f656, %f19;
	st.global.f32 	[%rd20], %f657;
$L__BB0_136:
	setp.eq.s32 	%p330, %r228, 0;
	@%p330 bra 	$L__BB0_591;
	neg.s32 	%r498, %r228;
$L__BB0_138:
	.pragma "nounroll";
	setp.gt.u32 	%p331, %r56, 1023;
	@%p331 bra 	$L__BB0_140;
	ld.global.f32 	%f658, [%rd20];
	add.f32 	%f659, %f658, %f19;
	st.global.f32 	[%rd20], %f659;
$L__BB0_140:
	add.s32 	%r498, %r498, 1;
	setp.eq.s32 	%p332, %r498, 0;
	@%p332 bra 	$L__BB0_591;
	bra.uni 	$L__BB0_138;
$L__BB0_141:
	setp.eq.s32 	%p28, %r323, 14;
	@%p28 bra 	$L__BB0_455;
	setp.eq.s32 	%p29, %r323, 15;
	@%p29 bra 	$L__BB0_143;
	bra.uni 	$L__BB0_591;
$L__BB0_143:
	setp.lt.s32 	%p288, %r322, 1;
	@%p288 bra 	$L__BB0_591;
	mov.u32 	%r389, %ctaid.x;
	mov.u32 	%r390, %ntid.x;
	mad.lo.s32 	%r50, %r389, %r390, %r1;
	cvt.rn.f32.u32 	%f17, %r322;
	mul.wide.u32 	%rd51, %r50, 4;
	add.s64 	%rd18, %rd1, %rd51;
	add.s32 	%r391, %r322, -1;
	and.b32  	%r51, %r322, 15;
	setp.lt.u32 	%p289, %r391, 15;
	@%p289 bra 	$L__BB0_149;
	and.b32  	%r392, %r322, 2147483632;
	neg.s32 	%r468, %r392;
$L__BB0_146:
	.pragma "nounroll";
	setp.gt.u32 	%p290, %r50, 1023;
	@%p290 bra 	$L__BB0_148;
	ld.global.f32 	%f561, [%rd18];
	add.f32 	%f562, %f561, %f17;
	add.f32 	%f563, %f562, %f17;
	add.f32 	%f564, %f563, %f17;
	add.f32 	%f565, %f564, %f17;
	add.f32 	%f566, %f565, %f17;
	add.f32 	%f567, %f566, %f17;
	add.f32 	%f568, %f567, %f17;
	add.f32 	%f569, %f568, %f17;
	add.f32 	%f570, %f569, %f17;
	add.f32 	%f571, %f570, %f17;
	add.f32 	%f572, %f571, %f17;
	add.f32 	%f573, %f572, %f17;
	add.f32 	%f574, %f573, %f17;
	add.f32 	%f575, %f574, %f17;
	add.f32 	%f576, %f575, %f17;
	add.f32 	%f577, %f576, %f17;
	st.global.f32 	[%rd18], %f577;
$L__BB0_148:
	add.s32 	%r468, %r468, 16;
	setp.eq.s32 	%p291, %r468, 0;
	@%p291 bra 	$L__BB0_149;
	bra.uni 	$L__BB0_146;
$L__BB0_149:
	setp.eq.s32 	%p292, %r51, 0;
	@%p292 bra 	$L__BB0_591;
	setp.gt.u32 	%p293, %r50, 1023;
	and.b32  	%r237, %r322, 7;
	setp.lt.u32 	%p294, %r51, 8;
	or.pred  	%p295, %p294, %p293;
	@%p295 bra 	$L__BB0_152;
	ld.global.f32 	%f578, [%rd18];
	add.f32 	%f579, %f578, %f17;
	add.f32 	%f580, %f579, %f17;
	add.f32 	%f581, %f580, %f17;
	add.f32 	%f582, %f581, %f17;
	add.f32 	%f583, %f582, %f17;
	add.f32 	%f584, %f583, %f17;
	add.f32 	%f585, %f584, %f17;
	add.f32 	%f586, %f585, %f17;
	st.global.f32 	[%rd18], %f586;
$L__BB0_152:
	setp.eq.s32 	%p296, %r237, 0;
	@%p296 bra 	$L__BB0_591;
	setp.gt.u32 	%p297, %r50, 1023;
	and.b32  	%r238, %r322, 3;
	setp.lt.u32 	%p298, %r237, 4;
	or.pred  	%p299, %p298, %p297;
	@%p299 bra 	$L__BB0_155;
	ld.global.f32 	%f587, [%rd18];
	add.f32 	%f588, %f587, %f17;
	add.f32 	%f589, %f588, %f17;
	add.f32 	%f590, %f589, %f17;
	add.f32 	%f591, %f590, %f17;
	st.global.f32 	[%rd18], %f591;
$L__BB0_155:
	setp.eq.s32 	%p300, %r238, 0;
	@%p300 bra 	$L__BB0_591;
	neg.s32 	%r500, %r238;
$L__BB0_157:
	.pragma "nounroll";
	setp.gt.u32 	%p301, %r50, 1023;
	@%p301 bra 	$L__BB0_159;
	ld.global.f32 	%f592, [%rd18];
	add.f32 	%f593, %f592, %f17;
	st.global.f32 	[%rd18], %f593;
$L__BB0_159:
	add.s32 	%r500, %r500, 1;
	setp.eq.s32 	%p302, %r500, 0;
	@%p302 bra 	$L__BB0_591;
	bra.uni 	$L__BB0_157;
$L__BB0_160:
	setp.gt.s32 	%p2, %r323, 23;
	@%p2 bra 	$L__BB0_240;
	setp.gt.s32 	%p14, %r323, 19;
	@%p14 bra 	$L__BB0_201;
	setp.gt.s32 	%p20, %r323, 17;
	@%p20 bra 	$L__BB0_182;
	setp.eq.s32 	%p23, %r323, 16;
	@%p23 bra 	$L__BB0_438;
	setp.eq.s32 	%p24, %r323, 17;
	@%p24 bra 	$L__BB0_165;
	bra.uni 	$L__BB0_591;
$L__BB0_165:
	setp.lt.s32 	%p258, %r322, 1;
	@%p258 bra 	$L__BB0_591;
	mov.u32 	%r381, %ctaid.x;
	mov.u32 	%r382, %ntid.x;
	mad.lo.s32 	%r44, %r381, %r382, %r1;
	cvt.rn.f32.u32 	%f15, %r322;
	mul.wide.u32 	%rd49, %r44, 4;
	add.s64 	%rd16, %rd1, %rd49;
	add.s32 	%r383, %r322, -1;
	and.b32  	%r45, %r322, 15;
	setp.lt.u32 	%p259, %r383, 15;
	@%p259 bra 	$L__BB0_171;
	and.b32  	%r384, %r322, 2147483632;
	neg.s32 	%r470, %r384;
$L__BB0_168:
	.pragma "nounroll";
	setp.gt.u32 	%p260, %r44, 1023;
	@%p260 bra 	$L__BB0_170;
	ld.global.f32 	%f495, [%rd16];
	add.f32 	%f496, %f495, %f15;
	add.f32 	%f497, %f496, %f15;
	add.f32 	%f498, %f497, %f15;
	add.f32 	%f499, %f498, %f15;
	add.f32 	%f500, %f499, %f15;
	add.f32 	%f501, %f500, %f15;
	add.f32 	%f502, %f501, %f15;
	add.f32 	%f503, %f502, %f15;
	add.f32 	%f504, %f503, %f15;
	add.f32 	%f505, %f504, %f15;
	add.f32 	%f506, %f505, %f15;
	add.f32 	%f507, %f506, %f15;
	add.f32 	%f508, %f507, %f15;
	add.f32 	%f509, %f508, %f15;
	add.f32 	%f510, %f509, %f15;
	add.f32 	%f511, %f510, %f15;
	st.global.f32 	[%rd16], %f511;
$L__BB0_170:
	add.s32 	%r470, %r470, 16;
	setp.eq.s32 	%p261, %r470, 0;
	@%p261 bra 	$L__BB0_171;
	bra.uni 	$L__BB0_168;
$L__BB0_171:
	setp.eq.s32 	%p262, %r45, 0;
	@%p262 bra 	$L__BB0_591;
	setp.gt.u32 	%p263, %r44, 1023;
	and.b32  	%r247, %r322, 7;
	setp.lt.u32 	%p264, %r45, 8;
	or.pred  	%p265, %p264, %p263;
	@%p265 bra 	$L__BB0_174;
	ld.global.f32 	%f512, [%rd16];
	add.f32 	%f513, %f512, %f15;
	add.f32 	%f514, %f513, %f15;
	add.f32 	%f515, %f514, %f15;
	add.f32 	%f516, %f515, %f15;
	add.f32 	%f517, %f516, %f15;
	add.f32 	%f518, %f517, %f15;
	add.f32 	%f519, %f518, %f15;
	add.f32 	%f520, %f519, %f15;
	st.global.f32 	[%rd16], %f520;
$L__BB0_174:
	setp.eq.s32 	%p266, %r247, 0;
	@%p266 bra 	$L__BB0_591;
	setp.gt.u32 	%p267, %r44, 1023;
	and.b32  	%r248, %r322, 3;
	setp.lt.u32 	%p268, %r247, 4;
	or.pred  	%p269, %p268, %p267;
	@%p269 bra 	$L__BB0_177;
	ld.global.f32 	%f521, [%rd16];
	add.f32 	%f522, %f521, %f15;
	add.f32 	%f523, %f522, %f15;
	add.f32 	%f524, %f523, %f15;
	add.f32 	%f525, %f524, %f15;
	st.global.f32 	[%rd16], %f525;
$L__BB0_177:
	setp.eq.s32 	%p270, %r248, 0;
	@%p270 bra 	$L__BB0_591;
	neg.s32 	%r502, %r248;
$L__BB0_179:
	.pragma "nounroll";
	setp.gt.u32 	%p271, %r44, 1023;
	@%p271 bra 	$L__BB0_181;
	ld.global.f32 	%f526, [%rd16];
	add.f32 	%f527, %f526, %f15;
	st.global.f32 	[%rd16], %f527;
$L__BB0_181:
	add.s32 	%r502, %r502, 1;
	setp.eq.s32 	%p272, %r502, 0;
	@%p272 bra 	$L__BB0_591;
	bra.uni 	$L__BB0_179;
$L__BB0_182:
	setp.eq.s32 	%p21, %r323, 18;
	@%p21 bra 	$L__BB0_421;
	setp.eq.s32 	%p22, %r323, 19;
	@%p22 bra 	$L__BB0_184;
	bra.uni 	$L__BB0_591;
$L__BB0_184:
	setp.lt.s32 	%p228, %r322, 1;
	@%p228 bra 	$L__BB0_591;
	mov.u32 	%r373, %ctaid.x;
	mov.u32 	%r374, %ntid.x;
	mad.lo.s32 	%r38, %r373, %r374, %r1;
	cvt.rn.f32.u32 	%f13, %r322;
	mul.wide.u32 	%rd47, %r38, 4;
	add.s64 	%rd14, %rd1, %rd47;
	add.s32 	%r375, %r322, -1;
	and.b32  	%r39, %r322, 15;
	setp.lt.u32 	%p229, %r375, 15;
	@%p229 bra 	$L__BB0_190;
	and.b32  	%r376, %r322, 2147483632;
	neg.s32 	%r472, %r376;
$L__BB0_187:
	.pragma "nounroll";
	setp.gt.u32 	%p230, %r38, 1023;
	@%p230 bra 	$L__BB0_189;
	ld.global.f32 	%f429, [%rd14];
	add.f32 	%f430, %f429, %f13;
	add.f32 	%f431, %f430, %f13;
	add.f32 	%f432, %f431, %f13;
	add.f32 	%f433, %f432, %f13;
	add.f32 	%f434, %f433, %f13;
	add.f32 	%f435, %f434, %f13;
	add.f32 	%f436, %f435, %f13;
	add.f32 	%f437, %f436, %f13;
	add.f32 	%f438, %f437, %f13;
	add.f32 	%f439, %f438, %f13;
	add.f32 	%f440, %f439, %f13;
	add.f32 	%f441, %f440, %f13;
	add.f32 	%f442, %f441, %f13;
	add.f32 	%f443, %f442, %f13;
	add.f32 	%f444, %f443, %f13;
	add.f32 	%f445, %f444, %f13;
	st.global.f32 	[%rd14], %f445;
$L__BB0_189:
	add.s32 	%r472, %r472, 16;
	setp.eq.s32 	%p231, %r472, 0;
	@%p231 bra 	$L__BB0_190;
	bra.uni 	$L__BB0_187;
$L__BB0_190:
	setp.eq.s32 	%p232, %r39, 0;
	@%p232 bra 	$L__BB0_591;
	setp.gt.u32 	%p233, %r38, 1023;
	and.b32  	%r257, %r322, 7;
	setp.lt.u32 	%p234, %r39, 8;
	or.pred  	%p235, %p234, %p233;
	@%p235 bra 	$L__BB0_193;
	ld.global.f32 	%f446, [%rd14];
	add.f32 	%f447, %f446, %f13;
	add.f32 	%f448, %f447, %f13;
	add.f32 	%f449, %f448, %f13;
	add.f32 	%f450, %f449, %f13;
	add.f32 	%f451, %f450, %f13;
	add.f32 	%f452, %f451, %f13;
	add.f32 	%f453, %f452, %f13;
	add.f32 	%f454, %f453, %f13;
	st.global.f32 	[%rd14], %f454;
$L__BB0_193:
	setp.eq.s32 	%p236, %r257, 0;
	@%p236 bra 	$L__BB0_591;
	setp.gt.u32 	%p237, %r38, 1023;
	and.b32  	%r258, %r322, 3;
	setp.lt.u32 	%p238, %r257, 4;
	or.pred  	%p239, %p238, %p237;
	@%p239 bra 	$L__BB0_196;
	ld.global.f32 	%f455, [%rd14];
	add.f32 	%f456, %f455, %f13;
	add.f32 	%f457, %f456, %f13;
	add.f32 	%f458, %f457, %f13;
	add.f32 	%f459, %f458, %f13;
	st.global.f32 	[%rd14], %f459;
$L__BB0_196:
	setp.eq.s32 	%p240, %r258, 0;
	@%p240 bra 	$L__BB0_591;
	neg.s32 	%r504, %r258;
$L__BB0_198:
	.pragma "nounroll";
	setp.gt.u32 	%p241, %r38, 1023;
	@%p241 bra 	$L__BB0_200;
	ld.global.f32 	%f460, [%rd14];
	add.f32 	%f461, %f460, %f13;
	st.global.f32 	[%rd14], %f461;
$L__BB0_200:
	add.s32 	%r504, %r504, 1;
	setp.eq.s32 	%p242, %r504, 0;
	@%p242 bra 	$L__BB0_591;
	bra.uni 	$L__BB0_198;
$L__BB0_201:
	setp.gt.s32 	%p15, %r323, 21;
	@%p15 bra 	$L__BB0_221;
	setp.eq.s32 	%p18, %r323, 20;
	@%p18 bra 	$L__BB0_404;
	setp.eq.s32 	%p19, %r323, 21;
	@%p19 bra 	$L__BB0_204;
	bra.uni 	$L__BB0_591;
$L__BB0_204:
	setp.lt.s32 	%p198, %r322, 1;
	@%p198 bra 	$L__BB0_591;
	mov.u32 	%r365, %ctaid.x;
	mov.u32 	%r366, %ntid.x;
	mad.lo.s32 	%r32, %r365, %r366, %r1;
	cvt.rn.f32.u32 	%f11, %r322;
	mul.wide.u32 	%rd45, %r32, 4;
	add.s64 	%rd12, %rd1, %rd45;
	add.s32 	%r367, %r322, -1;
	and.b32  	%r33, %r322, 15;
	setp.lt.u32 	%p199, %r367, 15;
	@%p199 bra 	$L__BB0_210;
	and.b32  	%r368, %r322, 2147483632;
	neg.s32 	%r474, %r368;
$L__BB0_207:
	.pragma "nounroll";
	setp.gt.u32 	%p200, %r32, 1023;
	@%p200 bra 	$L__BB0_209;
	ld.global.f32 	%f363, [%rd12];
	add.f32 	%f364, %f363, %f11;
	add.f32 	%f365, %f364, %f11;
	add.f32 	%f366, %f365, %f11;
	add.f32 	%f367, %f366, %f11;
	add.f32 	%f368, %f367, %f11;
	add.f32 	%f369, %f368, %f11;
	add.f32 	%f370, %f369, %f11;
	add.f32 	%f371, %f370, %f11;
	add.f32 	%f372, %f371, %f11;
	add.f32 	%f373, %f372, %f11;
	add.f32 	%f374, %f373, %f11;
	add.f32 	%f375, %f374, %f11;
	add.f32 	%f376, %f375, %f11;
	add.f32 	%f377, %f376, %f11;
	add.f32 	%f378, %f377, %f11;
	add.f32 	%f379, %f378, %f11;
	st.global.f32 	[%rd12], %f379;
$L__BB0_209:
	add.s32 	%r474, %r474, 16;
	setp.eq.s32 	%p201, %r474, 0;
	@%p201 bra 	$L__BB0_210;
	bra.uni 	$L__BB0_207;
$L__BB0_210:
	setp.eq.s32 	%p202, %r33, 0;
	@%p202 bra 	$L__BB0_591;
	setp.gt.u32 	%p203, %r32, 1023;
	and.b32  	%r267, %r322, 7;
	setp.lt.u32 	%p204, %r33, 8;
	or.pred  	%p205, %p204, %p203;
	@%p205 bra 	$L__BB0_213;
	ld.global.f32 	%f380, [%rd12];
	add.f32 	%f381, %f380, %f11;
	add.f32 	%f382, %f381, %f11;
	add.f32 	%f383, %f382, %f11;
	add.f32 	%f384, %f383, %f11;
	add.f32 	%f385, %f384, %f11;
	add.f32 	%f386, %f385, %f11;
	add.f32 	%f387, %f386, %f11;
	add.f32 	%f388, %f387, %f11;
	st.global.f32 	[%rd12], %f388;
$L__BB0_213:
	setp.eq.s32 	%p206, %r267, 0;
	@%p206 bra 	$L__BB0_591;
	setp.gt.u32 	%p207, %r32, 1023;
	and.b32  	%r268, %r322, 3;
	setp.lt.u32 	%p208, %r267, 4;
	or.pred  	%p209, %p208, %p207;
	@%p209 bra 	$L__BB0_216;
	ld.global.f32 	%f389, [%rd12];
	add.f32 	%f390, %f389, %f11;
	add.f32 	%f391, %f390, %f11;
	add.f32 	%f392, %f391, %f11;
	add.f32 	%f393, %f392, %f11;
	st.global.f32 	[%rd12], %f393;
$L__BB0_216:
	setp.eq.s32 	%p210, %r268, 0;
	@%p210 bra 	$L__BB0_591;
	neg.s32 	%r506, %r268;
$L__BB0_218:
	.pragma "nounroll";
	setp.gt.u32 	%p211, %r32, 1023;
	@%p211 bra 	$L__BB0_220;
	ld.global.f32 	%f394, [%rd12];
	add.f32 	%f395, %f394, %f11;
	st.global.f32 	[%rd12], %f395;
$L__BB0_220:
	add.s32 	%r506, %r506, 1;
	setp.eq.s32 	%p212, %r506, 0;
	@%p212 bra 	$L__BB0_591;
	bra.uni 	$L__BB0_218;
$L__BB0_221:
	setp.eq.s32 	%p16, %r323, 22;
	@%p16 bra 	$L__BB0_387;
	setp.eq.s32 	%p17, %r323, 23;
	@%p17 bra 	$L__BB0_223;
	bra.uni 	$L__BB0_591;
$L__BB0_223:
	setp.lt.s32 	%p168, %r322, 1;
	@%p168 bra 	$L__BB0_591;
	mov.u32 	%r357, %ctaid.x;
	mov.u32 	%r358, %ntid.x;
	mad.lo.s32 	%r26, %r357, %r358, %r1;
	cvt.rn.f32.u32 	%f9, %r322;
	mul.wide.u32 	%rd43, %r26, 4;
	add.s64 	%rd10, %rd1, %rd43;
	add.s32 	%r359, %r322, -1;
	and.b32  	%r27, %r322, 15;
	setp.lt.u32 	%p169, %r359, 15;
	@%p169 bra 	$L__BB0_229;
	and.b32  	%r360, %r322, 2147483632;
	neg.s32 	%r476, %r360;
$L__BB0_226:
	.pragma "nounroll";
	setp.gt.u32 	%p170, %r26, 1023;
	@%p170 bra 	$L__BB0_228;
	ld.global.f32 	%f297, [%rd10];
	add.f32 	%f298, %f297, %f9;
	add.f32 	%f299, %f298, %f9;
	add.f32 	%f300, %f299, %f9;
	add.f32 	%f301, %f300, %f9;
	add.f32 	%f302, %f301, %f9;
	add.f32 	%f303, %f302, %f9;
	add.f32 	%f304, %f303, %f9;
	add.f32 	%f305, %f304, %f9;
	add.f32 	%f306, %f305, %f9;
	add.f32 	%f307, %f306, %f9;
	add.f32 	%f308, %f307, %f9;
	add.f32 	%f309, %f308, %f9;
	add.f32 	%f310, %f309, %f9;
	add.f32 	%f311, %f310, %f9;
	add.f32 	%f312, %f311, %f9;
	add.f32 	%f313, %f312, %f9;
	st.global.f32 	[%rd10], %f313;
$L__BB0_228:
	add.s32 	%r476, %r476, 16;
	setp.eq.s32 	%p171, %r476, 0;
	@%p171 bra 	$L__BB0_229;
	bra.uni 	$L__BB0_226;
$L__BB0_229:
	setp.eq.s32 	%p172, %r27, 0;
	@%p172 bra 	$L__BB0_591;
	setp.gt.u32 	%p173, %r26, 1023;
	and.b32  	%r277, %r322, 7;
	setp.lt.u32 	%p174, %r27, 8;
	or.pred  	%p175, %p174, %p173;
	@%p175 bra 	$L__BB0_232;
	ld.global.f32 	%f314, [%rd10];
	add.f32 	%f315, %f314, %f9;
	add.f32 	%f316, %f315, %f9;
	add.f32 	%f317, %f316, %f9;
	add.f32 	%f318, %f317, %f9;
	add.f32 	%f319, %f318, %f9;
	add.f32 	%f320, %f319, %f9;
	add.f32 	%f321, %f320, %f9;
	add.f32 	%f322, %f321, %f9;
	st.global.f32 	[%rd10], %f322;
$L__BB0_232:
	setp.eq.s32 	%p176, %r277, 0;
	@%p176 bra 	$L__BB0_591;
	setp.gt.u32 	%p177, %r26, 1023;
	and.b32  	%r278, %r322, 3;
	setp.lt.u32 	%p178, %r277, 4;
	or.pred  	%p179, %p178, %p177;
	@%p179 bra 	$L__BB0_235;
	ld.global.f32 	%f323, [%rd10];
	add.f32 	%f324, %f323, %f9;
	add.f32 	%f325, %f324, %f9;
	add.f32 	%f326, %f325, %f9;
	add.f32 	%f327, %f326, %f9;
	st.global.f32 	[%rd10], %f327;
$L__BB0_235:
	setp.eq.s32 	%p180, %r278, 0;
	@%p180 bra 	$L__BB0_591;
	neg.s32 	%r508, %r278;
$L__BB0_237:
	.pragma "nounroll";
	setp.gt.u32 	%p181, %r26, 1023;
	@%p181 bra 	$L__BB0_239;
	ld.global.f32 	%f328, [%rd10];
	add.f32 	%f329, %f328, %f9;
	st.global.f32 	[%rd10], %f329;
$L__BB0_239:
	add.s32 	%r508, %r508, 1;
	setp.eq.s32 	%p182, %r508, 0;
	@%p182 bra 	$L__BB0_591;
	bra.uni 	$L__BB0_237;
$L__BB0_240:
	setp.gt.s32 	%p3, %r323, 27;
	@%p3 bra 	$L__BB0_280;
	setp.gt.s32 	%p9, %r323, 25;
	@%p9 bra 	$L__BB0_261;
	setp.eq.s32 	%p12, %r323, 24;
	@%p12 bra 	$L__BB0_370;
	setp.eq.s32 	%p13, %r323, 25;
	@%p13 bra 	$L__BB0_244;
	bra.uni 	$L__BB0_591;
$L__BB0_244:
	setp.lt.s32 	%p138, %r322, 1;
	@%p138 bra 	$L__BB0_591;
	mov.u32 	%r349, %ctaid.x;
	mov.u32 	%r350, %ntid.x;
	mad.lo.s32 	%r20, %r349, %r350, %r1;
	cvt.rn.f32.u32 	%f7, %r322;
	mul.wide.u32 	%rd41, %r20, 4;
	add.s64 	%rd8, %rd1, %rd41;
	add.s32 	%r351, %r322, -1;
	and.b32  	%r21, %r322, 15;
	setp.lt.u32 	%p139, %r351, 15;
	@%p139 bra 	$L__BB0_250;
	and.b32  	%r352, %r322, 2147483632;
	neg.s32 	%r478, %r352;
$L__BB0_247:
	.pragma "nounroll";
	setp.gt.u32 	%p140, %r20, 1023;
	@%p140 bra 	$L__BB0_249;
	ld.global.f32 	%f231, [%rd8];
	add.f32 	%f232, %f231, %f7;
	add.f32 	%f233, %f232, %f7;
	add.f32 	%f234, %f233, %f7;
	add.f32 	%f235, %f234, %f7;
	add.f32 	%f236, %f235, %f7;
	add.f32 	%f237, %f236, %f7;
	add.f32 	%f238, %f237, %f7;
	add.f32 	%f239, %f238, %f7;
	add.f32 	%f240, %f239, %f7;
	add.f32 	%f241, %f240, %f7;
	add.f32 	%f242, %f241, %f7;
	add.f32 	%f243, %f242, %f7;
	add.f32 	%f244, %f243, %f7;
	add.f32 	%f245, %f244, %f7;
	add.f32 	%f246, %f245, %f7;
	add.f32 	%f247, %f246, %f7;
	st.global.f32 	[%rd8], %f247;
$L__BB0_249:
	add.s32 	%r478, %r478, 16;
	setp.eq.s32 	%p141, %r478, 0;
	@%p141 bra 	$L__BB0_250;
	bra.uni 	$L__BB0_247;
$L__BB0_250:
	setp.eq.s32 	%p142, %r21, 0;
	@%p142 bra 	$L__BB0_591;
	setp.gt.u32 	%p143, %r20, 1023;
	and.b32  	%r287, %r322, 7;
	setp.lt.u32 	%p144, %r21, 8;
	or.pred  	%p145, %p144, %p143;
	@%p145 bra 	$L__BB0_253;
	ld.global.f32 	%f248, [%rd8];
	add.f32 	%f249, %f248, %f7;
	add.f32 	%f250, %f249, %f7;
	add.f32 	%f251, %f250, %f7;
	add.f32 	%f252, %f251, %f7;
	add.f32 	%f253, %f252, %f7;
	add.f32 	%f254, %f253, %f7;
	add.f32 	%f255, %f254, %f7;
	add.f32 	%f256, %f255, %f7;
	st.global.f32 	[%rd8], %f256;
$L__BB0_253:
	setp.eq.s32 	%p146, %r287, 0;
	@%p146 bra 	$L__BB0_591;
	setp.gt.u32 	%p147, %r20, 1023;
	and.b32  	%r288, %r322, 3;
	setp.lt.u32 	%p148, %r287, 4;
	or.pred  	%p149, %p148, %p147;
	@%p149 bra 	$L__BB0_256;
	ld.global.f32 	%f257, [%rd8];
	add.f32 	%f258, %f257, %f7;
	add.f32 	%f259, %f258, %f7;
	add.f32 	%f260, %f259, %f7;
	add.f32 	%f261, %f260, %f7;
	st.global.f32 	[%rd8], %f261;
$L__BB0_256:
	setp.eq.s32 	%p150, %r288, 0;
	@%p150 bra 	$L__BB0_591;
	neg.s32 	%r510, %r288;
$L__BB0_258:
	.pragma "nounroll";
	setp.gt.u32 	%p151, %r20, 1023;
	@%p151 bra 	$L__BB0_260;
	ld.global.f32 	%f262, [%rd8];
	add.f32 	%f263, %f262, %f7;
	st.global.f32 	[%rd8], %f263;
$L__BB0_260:
	add.s32 	%r510, %r510, 1;
	setp.eq.s32 	%p152, %r510, 0;
	@%p152 bra 	$L__BB0_591;
	bra.uni 	$L__BB0_258;
$L__BB0_261:
	setp.eq.s32 	%p10, %r323, 26;
	@%p10 bra 	$L__BB0_353;
	setp.eq.s32 	%p11, %r323, 27;
	@%p11 bra 	$L__BB0_263;
	bra.uni 	$L__BB0_591;
$L__BB0_263:
	setp.lt.s32 	%p108, %r322, 1;
	@%p108 bra 	$L__BB0_591;
	mov.u32 	%r341, %ctaid.x;
	mov.u32 	%r342, %ntid.x;
	mad.lo.s32 	%r14, %r341, %r342, %r1;
	cvt.rn.f32.u32 	%f5, %r322;
	mul.wide.u32 	%rd39, %r14, 4;
	add.s64 	%rd6, %rd1, %rd39;
	add.s32 	%r343, %r322, -1;
	and.b32  	%r15, %r322, 15;
	setp.lt.u32 	%p109, %r343, 15;
	@%p109 bra 	$L__BB0_269;
	and.b32  	%r344, %r322, 2147483632;
	neg.s32 	%r480, %r344;
$L__BB0_266:
	.pragma "nounroll";
	setp.gt.u32 	%p110, %r14, 1023;
	@%p110 bra 	$L__BB0_268;
	ld.global.f32 	%f165, [%rd6];
	add.f32 	%f166, %f165, %f5;
	add.f32 	%f167, %f166, %f5;
	add.f32 	%f168, %f167, %f5;
	add.f32 	%f169, %f168, %f5;
	add.f32 	%f170, %f169, %f5;
	add.f32 	%f171, %f170, %f5;
	add.f32 	%f172, %f171, %f5;
	add.f32 	%f173, %f172, %f5;
	add.f32 	%f174, %f173, %f5;
	add.f32 	%f175, %f174, %f5;
	add.f32 	%f176, %f175, %f5;
	add.f32 	%f177, %f176, %f5;
	add.f32 	%f178, %f177, %f5;
	add.f32 	%f179, %f178, %f5;
	add.f32 	%f180, %f179, %f5;
	add.f32 	%f181, %f180, %f5;
	st.global.f32 	[%rd6], %f181;
$L__BB0_268:
	add.s32 	%r480, %r480, 16;
	setp.eq.s32 	%p111, %r480, 0;
	@%p111 bra 	$L__BB0_269;
	bra.uni 	$L__BB0_266;
$L__BB0_269:
	setp.eq.s32 	%p112, %r15, 0;
	@%p112 bra 	$L__BB0_591;
	setp.gt.u32 	%p113, %r14, 1023;
	and.b32  	%r297, %r322, 7;
	setp.lt.u32 	%p114, %r15, 8;
	or.pred  	%p115, %p114, %p113;
	@%p115 bra 	$L__BB0_272;
	ld.global.f32 	%f182, [%rd6];
	add.f32 	%f183, %f182, %f5;
	add.f32 	%f184, %f183, %f5;
	add.f32 	%f185, %f184, %f5;
	add.f32 	%f186, %f185, %f5;
	add.f32 	%f187, %f186, %f5;
	add.f32 	%f188, %f187, %f5;
	add.f32 	%f189, %f188, %f5;
	add.f32 	%f190, %f189, %f5;
	st.global.f32 	[%rd6], %f190;
$L__BB0_272:
	setp.eq.s32 	%p116, %r297, 0;
	@%p116 bra 	$L__BB0_591;
	setp.gt.u32 	%p117, %r14, 1023;
	and.b32  	%r298, %r322, 3;
	setp.lt.u32 	%p118, %r297, 4;
	or.pred  	%p119, %p118, %p117;
	@%p119 bra 	$L__BB0_275;
	ld.global.f32 	%f191, [%rd6];
	add.f32 	%f192, %f191, %f5;
	add.f32 	%f193, %f192, %f5;
	add.f32 	%f194, %f193, %f5;
	add.f32 	%f195, %f194, %f5;
	st.global.f32 	[%rd6], %f195;
$L__BB0_275:
	setp.eq.s32 	%p120, %r298, 0;
	@%p120 bra 	$L__BB0_591;
	neg.s32 	%r512, %r298;
$L__BB0_277:
	.pragma "nounroll";
	setp.gt.u32 	%p121, %r14, 1023;
	@%p121 bra 	$L__BB0_279;
	ld.global.f32 	%f196, [%rd6];
	add.f32 	%f197, %f196, %f5;
	st.global.f32 	[%rd6], %f197;
$L__BB0_279:
	add.s32 	%r512, %r512, 1;
	setp.eq.s32 	%p122, %r512, 0;
	@%p122 bra 	$L__BB0_591;
	bra.uni 	$L__BB0_277;
$L__BB0_280:
	setp.gt.s32 	%p4, %r323, 29;
	@%p4 bra 	$L__BB0_300;
	setp.eq.s32 	%p7, %r323, 28;
	@%p7 bra 	$L__BB0_336;
	setp.eq.s32 	%p8, %r323, 29;
	@%p8 bra 	$L__BB0_283;
	bra.uni 	$L__BB0_591;
$L__BB0_283:
	setp.lt.s32 	%p78, %r322, 1;
	@%p78 bra 	$L__BB0_591;
	mov.u32 	%r333, %ctaid.x;
	mov.u32 	%r334, %ntid.x;
	mad.lo.s32 	%r8, %r333, %r334, %r1;
	cvt.rn.f32.u32 	%f3, %r322;
	mul.wide.u32 	%rd37, %r8, 4;
	add.s64 	%rd4, %rd1, %rd37;
	add.s32 	%r335, %r322, -1;
	and.b32  	%r9, %r322, 15;
	setp.lt.u32 	%p79, %r335, 15;
	@%p79 bra 	$L__BB0_289;
	and.b32  	%r336, %r322, 2147483632;
	neg.s32 	%r482, %r336;
$L__BB0_286:
	.pragma "nounroll";
	setp.gt.u32 	%p80, %r8, 1023;
	@%p80 bra 	$L__BB0_288;
	ld.global.f32 	%f99, [%rd4];
	add.f32 	%f100, %f99, %f3;
	add.f32 	%f101, %f100, %f3;
	add.f32 	%f102, %f101, %f3;
	add.f32 	%f103, %f102, %f3;
	add.f32 	%f104, %f103, %f3;
	add.f32 	%f105, %f104, %f3;
	add.f32 	%f106, %f105, %f3;
	add.f32 	%f107, %f106, %f3;
	add.f32 	%f108, %f107, %f3;
	add.f32 	%f109, %f108, %f3;
	add.f32 	%f110, %f109, %f3;
	add.f32 	%f111, %f110, %f3;
	add.f32 	%f112, %f111, %f3;
	add.f32 	%f113, %f112, %f3;
	add.f32 	%f114, %f113, %f3;
	add.f32 	%f115, %f114, %f3;
	st.global.f32 	[%rd4], %f115;
$L__BB0_288:
	add.s32 	%r482, %r482, 16;
	setp.eq.s32 	%p81, %r482, 0;
	@%p81 bra 	$L__BB0_289;
	bra.uni 	$L__BB0_286;
$L__BB0_289:
	setp.eq.s32 	%p82, %r9, 0;
	@%p82 bra 	$L__BB0_591;
	setp.gt.u32 	%p83, %r8, 1023;
	and.b32  	%r307, %r322, 7;
	setp.lt.u32 	%p84, %r9, 8;
	or.pred  	%p85, %p84, %p83;
	@%p85 bra 	$L__BB0_292;
	ld.global.f32 	%f116, [%rd4];
	add.f32 	%f117, %f116, %f3;
	add.f32 	%f118, %f117, %f3;
	add.f32 	%f119, %f118, %f3;
	add.f32 	%f120, %f119, %f3;
	add.f32 	%f121, %f120, %f3;
	add.f32 	%f122, %f121, %f3;
	add.f32 	%f123, %f122, %f3;
	add.f32 	%f124, %f123, %f3;
	st.global.f32 	[%rd4], %f124;
$L__BB0_292:
	setp.eq.s32 	%p86, %r307, 0;
	@%p86 bra 	$L__BB0_591;
	setp.gt.u32 	%p87, %r8, 1023;
	and.b32  	%r308, %r322, 3;
	setp.lt.u32 	%p88, %r307, 4;
	or.pred  	%p89, %p88, %p87;
	@%p89 bra 	$L__BB0_295;
	ld.global.f32 	%f125, [%rd4];
	add.f32 	%f126, %f125, %f3;
	add.f32 	%f127, %f126, %f3;
	add.f32 	%f128, %f127, %f3;
	add.f32 	%f129, %f128, %f3;
	st.global.f32 	[%rd4], %f129;
$L__BB0_295:
	setp.eq.s32 	%p90, %r308, 0;
	@%p90 bra 	$L__BB0_591;
	neg.s32 	%r514, %r308;
$L__BB0_297:
	.pragma "nounroll";
	setp.gt.u32 	%p91, %r8, 1023;
	@%p91 bra 	$L__BB0_299;
	ld.global.f32 	%f130, [%rd4];
	add.f32 	%f131, %f130, %f3;
	st.global.f32 	[%rd4], %f131;
$L__BB0_299:
	add.s32 	%r514, %r514, 1;
	setp.eq.s32 	%p92, %r514, 0;
	@%p92 bra 	$L__BB0_591;
	bra.uni 	$L__BB0_297;
$L__BB0_300:
	setp.eq.s32 	%p5, %r323, 30;
	@%p5 bra 	$L__BB0_319;
	setp.ne.s32 	%p6, %r323, 31;
	@%p6 bra 	$L__BB0_591;
	setp.lt.s32 	%p48, %r322, 1;
	@%p48 bra 	$L__BB0_591;
	mov.u32 	%r325, %ctaid.x;
	mov.u32 	%r326, %ntid.x;
	mad.lo.s32 	%r2, %r325, %r326, %r1;
	cvt.rn.f32.u32 	%f1, %r322;
	mul.wide.u32 	%rd35, %r2, 4;
	add.s64 	%rd2, %rd1, %rd35;
	add.s32 	%r327, %r322, -1;
	and.b32  	%r3, %r322, 15;
	setp.lt.u32 	%p49, %r327, 15;
	@%p49 bra 	$L__BB0_308;
	and.b32  	%r328, %r322, 2147483632;
	neg.s32 	%r484, %r328;
$L__BB0_305:
	.pragma "nounroll";
	setp.gt.u32 	%p50, %r2, 1023;
	@%p50 bra 	$L__BB0_307;
	ld.global.f32 	%f33, [%rd2];
	add.f32 	%f34, %f33, %f1;
	add.f32 	%f35, %f34, %f1;
	add.f32 	%f36, %f35, %f1;
	add.f32 	%f37, %f36, %f1;
	add.f32 	%f38, %f37, %f1;
	add.f32 	%f39, %f38, %f1;
	add.f32 	%f40, %f39, %f1;
	add.f32 	%f41, %f40, %f1;
	add.f32 	%f42, %f41, %f1;
	add.f32 	%f43, %f42, %f1;
	add.f32 	%f44, %f43, %f1;
	add.f32 	%f45, %f44, %f1;
	add.f32 	%f46, %f45, %f1;
	add.f32 	%f47, %f46, %f1;
	add.f32 	%f48, %f47, %f1;
	add.f32 	%f49, %f48, %f1;
	st.global.f32 	[%rd2], %f49;
$L__BB0_307:
	add.s32 	%r484, %r484, 16;
	setp.eq.s32 	%p51, %r484, 0;
	@%p51 bra 	$L__BB0_308;
	bra.uni 	$L__BB0_305;
$L__BB0_308:
	setp.eq.s32 	%p52, %r3, 0;
	@%p52 bra 	$L__BB0_591;
	setp.gt.u32 	%p53, %r2, 1023;
	and.b32  	%r317, %r322, 7;
	setp.lt.u32 	%p54, %r3, 8;
	or.pred  	%p55, %p54, %p53;
	@%p55 bra 	$L__BB0_311;
	ld.global.f32 	%f50, [%rd2];
	add.f32 	%f51, %f50, %f1;
	add.f32 	%f52, %f51, %f1;
	add.f32 	%f53, %f52, %f1;
	add.f32 	%f54, %f53, %f1;
	add.f32 	%f55, %f54, %f1;
	add.f32 	%f56, %f55, %f1;
	add.f32 	%f57, %f56, %f1;
	add.f32 	%f58, %f57, %f1;
	st.global.f32 	[%rd2], %f58;
$L__BB0_311:
	setp.eq.s32 	%p56, %r317, 0;
	@%p56 bra 	$L__BB0_591;
	setp.gt.u32 	%p57, %r2, 1023;
	and.b32  	%r318, %r322, 3;
	setp.lt.u32 	%p58, %r317, 4;
	or.pred  	%p59, %p58, %p57;
	@%p59 bra 	$L__BB0_314;
	ld.global.f32 	%f59, [%rd2];
	add.f32 	%f60, %f59, %f1;
	add.f32 	%f61, %f60, %f1;
	add.f32 	%f62, %f61, %f1;
	add.f32 	%f63, %f62, %f1;
	st.global.f32 	[%rd2], %f63;
$L__BB0_314:
	setp.eq.s32 	%p60, %r318, 0;
	@%p60 bra 	$L__BB0_591;
	neg.s32 	%r516, %r318;
$L__BB0_316:
	.pragma "nounroll";
	setp.gt.u32 	%p61, %r2, 1023;
	@%p61 bra 	$L__BB0_318;
	ld.global.f32 	%f64, [%rd2];
	add.f32 	%f65, %f64, %f1;
	st.global.f32 	[%rd2], %f65;
$L__BB0_318:
	add.s32 	%r516, %r516, 1;
	setp.ne.s32 	%p62, %r516, 0;
	@%p62 bra 	$L__BB0_316;
	bra.uni 	$L__BB0_591;
$L__BB0_319:
	setp.lt.s32 	%p63, %r322, 1;
	@%p63 bra 	$L__BB0_591;
	mov.u32 	%r329, %ctaid.x;
	mov.u32 	%r330, %ntid.x;
	mad.lo.s32 	%r5, %r329, %r330, %r1;
	cvt.rn.f32.u32 	%f2, %r322;
	mul.wide.u32 	%rd36, %r5, 4;
	add.s64 	%rd3, %rd1, %rd36;
	add.s32 	%r331, %r322, -1;
	and.b32  	%r6, %r322, 15;
	setp.lt.u32 	%p64, %r331, 15;
	@%p64 bra 	$L__BB0_325;
	and.b32  	%r332, %r322, 2147483632;
	neg.s32 	%r483, %r332;
$L__BB0_322:
	.pragma "nounroll";
	setp.gt.u32 	%p65, %r5, 1023;
	@%p65 bra 	$L__BB0_324;
	ld.global.f32 	%f66, [%rd3];
	add.f32 	%f67, %f66, %f2;
	add.f32 	%f68, %f67, %f2;
	add.f32 	%f69, %f68, %f2;
	add.f32 	%f70, %f69, %f2;
	add.f32 	%f71, %f70, %f2;
	add.f32 	%f72, %f71, %f2;
	add.f32 	%f73, %f72, %f2;
	add.f32 	%f74, %f73, %f2;
	add.f32 	%f75, %f74, %f2;
	add.f32 	%f76, %f75, %f2;
	add.f32 	%f77, %f76, %f2;
	add.f32 	%f78, %f77, %f2;
	add.f32 	%f79, %f78, %f2;
	add.f32 	%f80, %f79, %f2;
	add.f32 	%f81, %f80, %f2;
	add.f32 	%f82, %f81, %f2;
	st.global.f32 	[%rd3], %f82;
$L__BB0_324:
	add.s32 	%r483, %r483, 16;
	setp.eq.s32 	%p66, %r483, 0;
	@%p66 bra 	$L__BB0_325;
	bra.uni 	$L__BB0_322;
$L__BB0_325:
	setp.eq.s32 	%p67, %r6, 0;
	@%p67 bra 	$L__BB0_591;
	setp.gt.u32 	%p68, %r5, 1023;
	and.b32  	%r312, %r322, 7;
	setp.lt.u32 	%p69, %r6, 8;
	or.pred  	%p70, %p69, %p68;
	@%p70 bra 	$L__BB0_328;
	ld.global.f32 	%f83, [%rd3];
	add.f32 	%f84, %f83, %f2;
	add.f32 	%f85, %f84, %f2;
	add.f32 	%f86, %f85, %f2;
	add.f32 	%f87, %f86, %f2;
	add.f32 	%f88, %f87, %f2;
	add.f32 	%f89, %f88, %f2;
	add.f32 	%f90, %f89, %f2;
	add.f32 	%f91, %f90, %f2;
	st.global.f32 	[%rd3], %f91;
$L__BB0_328:
	setp.eq.s32 	%p71, %r312, 0;
	@%p71 bra 	$L__BB0_591;
	setp.gt.u32 	%p72, %r5, 1023;
	and.b32  	%r313, %r322, 3;
	setp.lt.u32 	%p73, %r312, 4;
	or.pred  	%p74, %p73, %p72;
	@%p74 bra 	$L__BB0_331;
	ld.global.f32 	%f92, [%rd3];
	add.f32 	%f93, %f92, %f2;
	add.f32 	%f94, %f93, %f2;
	add.f32 	%f95, %f94, %f2;
	add.f32 	%f96, %f95, %f2;
	st.global.f32 	[%rd3], %f96;
$L__BB0_331:
	setp.eq.s32 	%p75, %r313, 0;
	@%p75 bra 	$L__BB0_591;
	neg.s32 	%r515, %r313;
$L__BB0_333:
	.pragma "nounroll";
	setp.gt.u32 	%p76, %r5, 1023;
	@%p76 bra 	$L__BB0_335;
	ld.global.f32 	%f97, [%rd3];
	add.f32 	%f98, %f97, %f2;
	st.global.f32 	[%rd3], %f98;
$L__BB0_335:
	add.s32 	%r515, %r515, 1;
	setp.eq.s32 	%p77, %r515, 0;
	@%p77 bra 	$L__BB0_591;
	bra.uni 	$L__BB0_333;
$L__BB0_336:
	setp.lt.s32 	%p93, %r322, 1;
	@%p93 bra 	$L__BB0_591;
	mov.u32 	%r337, %ctaid.x;
	mov.u32 	%r338, %ntid.x;
	mad.lo.s32 	%r11, %r337, %r338, %r1;
	cvt.rn.f32.u32 	%f4, %r322;
	mul.wide.u32 	%rd38, %r11, 4;
	add.s64 	%rd5, %rd1, %rd38;
	add.s32 	%r339, %r322, -1;
	and.b32  	%r12, %r322, 15;
	setp.lt.u32 	%p94, %r339, 15;
	@%p94 bra 	$L__BB0_342;
	and.b32  	%r340, %r322, 2147483632;
	neg.s32 	%r481, %r340;
$L__BB0_339:
	.pragma "nounroll";
	setp.gt.u32 	%p95, %r11, 1023;
	@%p95 bra 	$L__BB0_341;
	ld.global.f32 	%f132, [%rd5];
	add.f32 	%f133, %f132, %f4;
	add.f32 	%f134, %f133, %f4;
	add.f32 	%f135, %f134, %f4;
	add.f32 	%f136, %f135, %f4;
	add.f32 	%f137, %f136, %f4;
	add.f32 	%f138, %f137, %f4;
	add.f32 	%f139, %f138, %f4;
	add.f32 	%f140, %f139, %f4;
	add.f32 	%f141, %f140, %f4;
	add.f32 	%f142, %f141, %f4;
	add.f32 	%f143, %f142, %f4;
	add.f32 	%f144, %f143, %f4;
	add.f32 	%f145, %f144, %f4;
	add.f32 	%f146, %f145, %f4;
	add.f32 	%f147, %f146, %f4;
	add.f32 	%f148, %f147, %f4;
	st.global.f32 	[%rd5], %f148;
$L__BB0_341:
	add.s32 	%r481, %r481, 16;
	setp.eq.s32 	%p96, %r481, 0;
	@%p96 bra 	$L__BB0_342;
	bra.uni 	$L__BB0_339;
$L__BB0_342:
	setp.eq.s32 	%p97, %r12, 0;
	@%p97 bra 	$L__BB0_591;
	setp.gt.u32 	%p98, %r11, 1023;
	and.b32  	%r302, %r322, 7;
	setp.lt.u32 	%p99, %r12, 8;
	or.pred  	%p100, %p99, %p98;
	@%p100 bra 	$L__BB0_345;
	ld.global.f32 	%f149, [%rd5];
	add.f32 	%f150, %f149, %f4;
	add.f32 	%f151, %f150, %f4;
	add.f32 	%f152, %f151, %f4;
	add.f32 	%f153, %f152, %f4;
	add.f32 	%f154, %f153, %f4;
	add.f32 	%f155, %f154, %f4;
	add.f32 	%f156, %f155, %f4;
	add.f32 	%f157, %f156, %f4;
	st.global.f32 	[%rd5], %f157;
$L__BB0_345:
	setp.eq.s32 	%p101, %r302, 0;
	@%p101 bra 	$L__BB0_591;
	setp.gt.u32 	%p102, %r11, 1023;
	and.b32  	%r303, %r322, 3;
	setp.lt.u32 	%p103, %r302, 4;
	or.pred  	%p104, %p103, %p102;
	@%p104 bra 	$L__BB0_348;
	ld.global.f32 	%f158, [%rd5];
	add.f32 	%f159, %f158, %f4;
	add.f32 	%f160, %f159, %f4;
	add.f32 	%f161, %f160, %f4;
	add.f32 	%f162, %f161, %f4;
	st.global.f32 	[%rd5], %f162;
$L__BB0_348:
	setp.eq.s32 	%p105, %r303, 0;
	@%p105 bra 	$L__BB0_591;
	neg.s32 	%r513, %r303;
$L__BB0_350:
	.pragma "nounroll";
	setp.gt.u32 	%p106, %r11, 1023;
	@%p106 bra 	$L__BB0_352;
	ld.global.f32 	%f163, [%rd5];
	add.f32 	%f164, %f163, %f4;
	st.global.f32 	[%rd5], %f164;
$L__BB0_352:
	add.s32 	%r513, %r513, 1;
	setp.eq.s32 	%p107, %r513, 0;
	@%p107 bra 	$L__BB0_591;
	bra.uni 	$L__BB0_350;
$L__BB0_353:
	setp.lt.s32 	%p123, %r322, 1;
	@%p123 bra 	$L__BB0_591;
	mov.u32 	%r345, %ctaid.x;
	mov.u32 	%r346, %ntid.x;
	mad.lo.s32 	%r17, %r345, %r346, %r1;
	cvt.rn.f32.u32 	%f6, %r322;
	mul.wide.u32 	%rd40, %r17, 4;
	add.s64 	%rd7, %rd1, %rd40;
	add.s32 	%r347, %r322, -1;
	and.b32  	%r18, %r322, 15;
	setp.lt.u32 	%p124, %r347, 15;
	@%p124 bra 	$L__BB0_359;
	and.b32  	%r348, %r322, 2147483632;
	neg.s32 	%r479, %r348;
$L__BB0_356:
	.pragma "nounroll";
	setp.gt.u32 	%p125, %r17, 1023;
	@%p125 bra 	$L__BB0_358;
	ld.global.f32 	%f198, [%rd7];
	add.f32 	%f199, %f198, %f6;
	add.f32 	%f200, %f199, %f6;
	add.f32 	%f201, %f200, %f6;
	add.f32 	%f202, %f201, %f6;
	add.f32 	%f203, %f202, %f6;
	add.f32 	%f204, %f203, %f6;
	add.f32 	%f205, %f204, %f6;
	add.f32 	%f206, %f205, %f6;
	add.f32 	%f207, %f206, %f6;
	add.f32 	%f208, %f207, %f6;
	add.f32 	%f209, %f208, %f6;
	add.f32 	%f210, %f209, %f6;
	add.f32 	%f211, %f210, %f6;
	add.f32 	%f212, %f211, %f6;
	add.f32 	%f213, %f212, %f6;
	add.f32 	%f214, %f213, %f6;
	st.global.f32 	[%rd7], %f214;
$L__BB0_358:
	add.s32 	%r479, %r479, 16;
	setp.eq.s32 	%p126, %r479, 0;
	@%p126 bra 	$L__BB0_359;
	bra.uni 	$L__BB0_356;
$L__BB0_359:
	setp.eq.s32 	%p127, %r18, 0;
	@%p127 bra 	$L__BB0_591;
	setp.gt.u32 	%p128, %r17, 1023;
	and.b32  	%r292, %r322, 7;
	setp.lt.u32 	%p129, %r18, 8;
	or.pred  	%p130, %p129, %p128;
	@%p130 bra 	$L__BB0_362;
	ld.global.f32 	%f215, [%rd7];
	add.f32 	%f216, %f215, %f6;
	add.f32 	%f217, %f216, %f6;
	add.f32 	%f218, %f217, %f6;
	add.f32 	%f219, %f218, %f6;
	add.f32 	%f220, %f219, %f6;
	add.f32 	%f221, %f220, %f6;
	add.f32 	%f222, %f221, %f6;
	add.f32 	%f223, %f222, %f6;
	st.global.f32 	[%rd7], %f223;
$L__BB0_362:
	setp.eq.s32 	%p131, %r292, 0;
	@%p131 bra 	$L__BB0_591;
	setp.gt.u32 	%p132, %r17, 1023;
	and.b32  	%r293, %r322, 3;
	setp.lt.u32 	%p133, %r292, 4;
	or.pred  	%p134, %p133, %p132;
	@%p134 bra 	$L__BB0_365;
	ld.global.f32 	%f224, [%rd7];
	add.f32 	%f225, %f224, %f6;
	add.f32 	%f226, %f225, %f6;
	add.f32 	%f227, %f226, %f6;
	add.f32 	%f228, %f227, %f6;
	st.global.f32 	[%rd7], %f228;
$L__BB0_365:
	setp.eq.s32 	%p135, %r293, 0;
	@%p135 bra 	$L__BB0_591;
	neg.s32 	%r511, %r293;
$L__BB0_367:
	.pragma "nounroll";
	setp.gt.u32 	%p136, %r17, 1023;
	@%p136 bra 	$L__BB0_369;
	ld.global.f32 	%f229, [%rd7];
	add.f32 	%f230, %f229, %f6;
	st.global.f32 	[%rd7], %f230;
$L__BB0_369:
	add.s32 	%r511, %r511, 1;
	setp.eq.s32 	%p137, %r511, 0;
	@%p137 bra 	$L__BB0_591;
	bra.uni 	$L__BB0_367;
$L__BB0_370:
	setp.lt.s32 	%p153, %r322, 1;
	@%p153 bra 	$L__BB0_591;
	mov.u32 	%r353, %ctaid.x;
	mov.u32 	%r354, %ntid.x;
	mad.lo.s32 	%r23, %r353, %r354, %r1;
	cvt.rn.f32.u32 	%f8, %r322;
	mul.wide.u32 	%rd42, %r23, 4;
	add.s64 	%rd9, %rd1, %rd42;
	add.s32 	%r355, %r322, -1;
	and.b32  	%r24, %r322, 15;
	setp.lt.u32 	%p154, %r355, 15;
	@%p154 bra 	$L__BB0_376;
	and.b32  	%r356, %r322, 2147483632;
	neg.s32 	%r477, %r356;
$L__BB0_373:
	.pragma "nounroll";
	setp.gt.u32 	%p155, %r23, 1023;
	@%p155 bra 	$L__BB0_375;
	ld.global.f32 	%f264, [%rd9];
	add.f32 	%f265, %f264, %f8;
	add.f32 	%f266, %f265, %f8;
	add.f32 	%f267, %f266, %f8;
	add.f32 	%f268, %f267, %f8;
	add.f32 	%f269, %f268, %f8;
	add.f32 	%f270, %f269, %f8;
	add.f32 	%f271, %f270, %f8;
	add.f32 	%f272, %f271, %f8;
	add.f32 	%f273, %f272, %f8;
	add.f32 	%f274, %f273, %f8;
	add.f32 	%f275, %f274, %f8;
	add.f32 	%f276, %f275, %f8;
	add.f32 	%f277, %f276, %f8;
	add.f32 	%f278, %f277, %f8;
	add.f32 	%f279, %f278, %f8;
	add.f32 	%f280, %f279, %f8;
	st.global.f32 	[%rd9], %f280;
$L__BB0_375:
	add.s32 	%r477, %r477, 16;
	setp.eq.s32 	%p156, %r477, 0;
	@%p156 bra 	$L__BB0_376;
	bra.uni 	$L__BB0_373;
$L__BB0_376:
	setp.eq.s32 	%p157, %r24, 0;
	@%p157 bra 	$L__BB0_591;
	setp.gt.u32 	%p158, %r23, 1023;
	and.b32  	%r282, %r322, 7;
	setp.lt.u32 	%p159, %r24, 8;
	or.pred  	%p160, %p159, %p158;
	@%p160 bra 	$L__BB0_379;
	ld.global.f32 	%f281, [%rd9];
	add.f32 	%f282, %f281, %f8;
	add.f32 	%f283, %f282, %f8;
	add.f32 	%f284, %f283, %f8;
	add.f32 	%f285, %f284, %f8;
	add.f32 	%f286, %f285, %f8;
	add.f32 	%f287, %f286, %f8;
	add.f32 	%f288, %f287, %f8;
	add.f32 	%f289, %f288, %f8;
	st.global.f32 	[%rd9], %f289;
$L__BB0_379:
	setp.eq.s32 	%p161, %r282, 0;
	@%p161 bra 	$L__BB0_591;
	setp.gt.u32 	%p162, %r23, 1023;
	and.b32  	%r283, %r322, 3;
	setp.lt.u32 	%p163, %r282, 4;
	or.pred  	%p164, %p163, %p162;
	@%p164 bra 	$L__BB0_382;
	ld.global.f32 	%f290, [%rd9];
	add.f32 	%f291, %f290, %f8;
	add.f32 	%f292, %f291, %f8;
	add.f32 	%f293, %f292, %f8;
	add.f32 	%f294, %f293, %f8;
	st.global.f32 	[%rd9], %f294;
$L__BB0_382:
	setp.eq.s32 	%p165, %r283, 0;
	@%p165 bra 	$L__BB0_591;
	neg.s32 	%r509, %r283;
$L__BB0_384:
	.pragma "nounroll";
	setp.gt.u32 	%p166, %r23, 1023;
	@%p166 bra 	$L__BB0_386;
	ld.global.f32 	%f295, [%rd9];
	add.f32 	%f296, %f295, %f8;
	st.global.f32 	[%rd9], %f296;
$L__BB0_386:
	add.s32 	%r509, %r509, 1;
	setp.eq.s32 	%p167, %r509, 0;
	@%p167 bra 	$L__BB0_591;
	bra.uni 	$L__BB0_384;
$L__BB0_387:
	setp.lt.s32 	%p183, %r322, 1;
	@%p183 bra 	$L__BB0_591;
	mov.u32 	%r361, %ctaid.x;
	mov.u32 	%r362, %ntid.x;
	mad.lo.s32 	%r29, %r361, %r362, %r1;
	cvt.rn.f32.u32 	%f10, %r322;
	mul.wide.u32 	%rd44, %r29, 4;
	add.s64 	%rd11, %rd1, %rd44;
	add.s32 	%r363, %r322, -1;
	and.b32  	%r30, %r322, 15;
	setp.lt.u32 	%p184, %r363, 15;
	@%p184 bra 	$L__BB0_393;
	and.b32  	%r364, %r322, 2147483632;
	neg.s32 	%r475, %r364;
$L__BB0_390:
	.pragma "nounroll";
	setp.gt.u32 	%p185, %r29, 1023;
	@%p185 bra 	$L__BB0_392;
	ld.global.f32 	%f330, [%rd11];
	add.f32 	%f331, %f330, %f10;
	add.f32 	%f332, %f331, %f10;
	add.f32 	%f333, %f332, %f10;
	add.f32 	%f334, %f333, %f10;
	add.f32 	%f335, %f334, %f10;
	add.f32 	%f336, %f335, %f10;
	add.f32 	%f337, %f336, %f10;
	add.f32 	%f338, %f337, %f10;
	add.f32 	%f339, %f338, %f10;
	add.f32 	%f340, %f339, %f10;
	add.f32 	%f341, %f340, %f10;
	add.f32 	%f342, %f341, %f10;
	add.f32 	%f343, %f342, %f10;
	add.f32 	%f344, %f343, %f10;
	add.f32 	%f345, %f344, %f10;
	add.f32 	%f346, %f345, %f10;
	st.global.f32 	[%rd11], %f346;
$L__BB0_392:
	add.s32 	%r475, %r475, 16;
	setp.eq.s32 	%p186, %r475, 0;
	@%p186 bra 	$L__BB0_393;
	bra.uni 	$L__BB0_390;
$L__BB0_393:
	setp.eq.s32 	%p187, %r30, 0;
	@%p187 bra 	$L__BB0_591;
	setp.gt.u32 	%p188, %r29, 1023;
	and.b32  	%r272, %r322, 7;
	setp.lt.u32 	%p189, %r30, 8;
	or.pred  	%p190, %p189, %p188;
	@%p190 bra 	$L__BB0_396;
	ld.global.f32 	%f347, [%rd11];
	add.f32 	%f348, %f347, %f10;
	add.f32 	%f349, %f348, %f10;
	add.f32 	%f350, %f349, %f10;
	add.f32 	%f351, %f350, %f10;
	add.f32 	%f352, %f351, %f10;
	add.f32 	%f353, %f352, %f10;
	add.f32 	%f354, %f353, %f10;
	add.f32 	%f355, %f354, %f10;
	st.global.f32 	[%rd11], %f355;
$L__BB0_396:
	setp.eq.s32 	%p191, %r272, 0;
	@%p191 bra 	$L__BB0_591;
	setp.gt.u32 	%p192, %r29, 1023;
	and.b32  	%r273, %r322, 3;
	setp.lt.u32 	%p193, %r272, 4;
	or.pred  	%p194, %p193, %p192;
	@%p194 bra 	$L__BB0_399;
	ld.global.f32 	%f356, [%rd11];
	add.f32 	%f357, %f356, %f10;
	add.f32 	%f358, %f357, %f10;
	add.f32 	%f359, %f358, %f10;
	add.f32 	%f360, %f359, %f10;
	st.global.f32 	[%rd11], %f360;
$L__BB0_399:
	setp.eq.s32 	%p195, %r273, 0;
	@%p195 bra 	$L__BB0_591;
	neg.s32 	%r507, %r273;
$L__BB0_401:
	.pragma "nounroll";
	setp.gt.u32 	%p196, %r29, 1023;
	@%p196 bra 	$L__BB0_403;
	ld.global.f32 	%f361, [%rd11];
	add.f32 	%f362, %f361, %f10;
	st.global.f32 	[%rd11], %f362;
$L__BB0_403:
	add.s32 	%r507, %r507, 1;
	setp.eq.s32 	%p197, %r507, 0;
	@%p197 bra 	$L__BB0_591;
	bra.uni 	$L__BB0_401;
$L__BB0_404:
	setp.lt.s32 	%p213, %r322, 1;
	@%p213 bra 	$L__BB0_591;
	mov.u32 	%r369, %ctaid.x;
	mov.u32 	%r370, %ntid.x;
	mad.lo.s32 	%r35, %r369, %r370, %r1;
	cvt.rn.f32.u32 	%f12, %r322;
	mul.wide.u32 	%rd46, %r35, 4;
	add.s64 	%rd13, %rd1, %rd46;
	add.s32 	%r371, %r322, -1;
	and.b32  	%r36, %r322, 15;
	setp.lt.u32 	%p214, %r371, 15;
	@%p214 bra 	$L__BB0_410;
	and.b32  	%r372, %r322, 2147483632;
	neg.s32 	%r473, %r372;
$L__BB0_407:
	.pragma "nounroll";
	setp.gt.u32 	%p215, %r35, 1023;
	@%p215 bra 	$L__BB0_409;
	ld.global.f32 	%f396, [%rd13];
	add.f32 	%f397, %f396, %f12;
	add.f32 	%f398, %f397, %f12;
	add.f32 	%f399, %f398, %f12;
	add.f32 	%f400, %f399, %f12;
	add.f32 	%f401, %f400, %f12;
	add.f32 	%f402, %f401, %f12;
	add.f32 	%f403, %f402, %f12;
	add.f32 	%f404, %f403, %f12;
	add.f32 	%f405, %f404, %f12;
	add.f32 	%f406, %f405, %f12;
	add.f32 	%f407, %f406, %f12;
	add.f32 	%f408, %f407, %f12;
	add.f32 	%f409, %f408, %f12;
	add.f32 	%f410, %f409, %f12;
	add.f32 	%f411, %f410, %f12;
	add.f32 	%f412, %f411, %f12;
	st.global.f32 	[%rd13], %f412;
$L__BB0_409:
	add.s32 	%r473, %r473, 16;
	setp.eq.s32 	%p216, %r473, 0;
	@%p216 bra 	$L__BB0_410;
	bra.uni 	$L__BB0_407;
$L__BB0_410:
	setp.eq.s32 	%p217, %r36, 0;
	@%p217 bra 	$L__BB0_591;
	setp.gt.u32 	%p218, %r35, 1023;
	and.b32  	%r262, %r322, 7;
	setp.lt.u32 	%p219, %r36, 8;
	or.pred  	%p220, %p219, %p218;
	@%p220 bra 	$L__BB0_413;
	ld.global.f32 	%f413, [%rd13];
	add.f32 	%f414, %f413, %f12;
	add.f32 	%f415, %f414, %f12;
	add.f32 	%f416, %f415, %f12;
	add.f32 	%f417, %f416, %f12;
	add.f32 	%f418, %f417, %f12;
	add.f32 	%f419, %f418, %f12;
	add.f32 	%f420, %f419, %f12;
	add.f32 	%f421, %f420, %f12;
	st.global.f32 	[%rd13], %f421;
$L__BB0_413:
	setp.eq.s32 	%p221, %r262, 0;
	@%p221 bra 	$L__BB0_591;
	setp.gt.u32 	%p222, %r35, 1023;
	and.b32  	%r263, %r322, 3;
	setp.lt.u32 	%p223, %r262, 4;
	or.pred  	%p224, %p223, %p222;
	@%p224 bra 	$L__BB0_416;
	ld.global.f32 	%f422, [%rd13];
	add.f32 	%f423, %f422, %f12;
	add.f32 	%f424, %f423, %f12;
	add.f32 	%f425, %f424, %f12;
	add.f32 	%f426, %f425, %f12;
	st.global.f32 	[%rd13], %f426;
$L__BB0_416:
	setp.eq.s32 	%p225, %r263, 0;
	@%p225 bra 	$L__BB0_591;
	neg.s32 	%r505, %r263;
$L__BB0_418:
	.pragma "nounroll";
	setp.gt.u32 	%p226, %r35, 1023;
	@%p226 bra 	$L__BB0_420;
	ld.global.f32 	%f427, [%rd13];
	add.f32 	%f428, %f427, %f12;
	st.global.f32 	[%rd13], %f428;
$L__BB0_420:
	add.s32 	%r505, %r505, 1;
	setp.eq.s32 	%p227, %r505, 0;
	@%p227 bra 	$L__BB0_591;
	bra.uni 	$L__BB0_418;
$L__BB0_421:
	setp.lt.s32 	%p243, %r322, 1;
	@%p243 bra 	$L__BB0_591;
	mov.u32 	%r377, %ctaid.x;
	mov.u32 	%r378, %ntid.x;
	mad.lo.s32 	%r41, %r377, %r378, %r1;
	cvt.rn.f32.u32 	%f14, %r322;
	mul.wide.u32 	%rd48, %r41, 4;
	add.s64 	%rd15, %rd1, %rd48;
	add.s32 	%r379, %r322, -1;
	and.b32  	%r42, %r322, 15;
	setp.lt.u32 	%p244, %r379, 15;
	@%p244 bra 	$L__BB0_427;
	and.b32  	%r380, %r322, 2147483632;
	neg.s32 	%r471, %r380;
$L__BB0_424:
	.pragma "nounroll";
	setp.gt.u32 	%p245, %r41, 1023;
	@%p245 bra 	$L__BB0_426;
	ld.global.f32 	%f462, [%rd15];
	add.f32 	%f463, %f462, %f14;
	add.f32 	%f464, %f463, %f14;
	add.f32 	%f465, %f464, %f14;
	add.f32 	%f466, %f465, %f14;
	add.f32 	%f467, %f466, %f14;
	add.f32 	%f468, %f467, %f14;
	add.f32 	%f469, %f468, %f14;
	add.f32 	%f470, %f469, %f14;
	add.f32 	%f471, %f470, %f14;
	add.f32 	%f472, %f471, %f14;
	add.f32 	%f473, %f472, %f14;
	add.f32 	%f474, %f473, %f14;
	add.f32 	%f475, %f474, %f14;
	add.f32 	%f476, %f475, %f14;
	add.f32 	%f477, %f476, %f14;
	add.f32 	%f478, %f477, %f14;
	st.global.f32 	[%rd15], %f478;
$L__BB0_426:
	add.s32 	%r471, %r471, 16;
	setp.eq.s32 	%p246, %r471, 0;
	@%p246 bra 	$L__BB0_427;
	bra.uni 	$L__BB0_424;
$L__BB0_427:
	setp.eq.s32 	%p247, %r42, 0;
	@%p247 bra 	$L__BB0_591;
	setp.gt.u32 	%p248, %r41, 1023;
	and.b32  	%r252, %r322, 7;
	setp.lt.u32 	%p249, %r42, 8;
	or.pred  	%p250, %p249, %p248;
	@%p250 bra 	$L__BB0_430;
	ld.global.f32 	%f479, [%rd15];
	add.f32 	%f480, %f479, %f14;
	add.f32 	%f481, %f480, %f14;
	add.f32 	%f482, %f481, %f14;
	add.f32 	%f483, %f482, %f14;
	add.f32 	%f484, %f483, %f14;
	add.f32 	%f485, %f484, %f14;
	add.f32 	%f486, %f485, %f14;
	add.f32 	%f487, %f486, %f14;
	st.global.f32 	[%rd15], %f487;
$L__BB0_430:
	setp.eq.s32 	%p251, %r252, 0;
	@%p251 bra 	$L__BB0_591;
	setp.gt.u32 	%p252, %r41, 1023;
	and.b32  	%r253, %r322, 3;
	setp.lt.u32 	%p253, %r252, 4;
	or.pred  	%p254, %p253, %p252;
	@%p254 bra 	$L__BB0_433;
	ld.global.f32 	%f488, [%rd15];
	add.f32 	%f489, %f488, %f14;
	add.f32 	%f490, %f489, %f14;
	add.f32 	%f491, %f490, %f14;
	add.f32 	%f492, %f491, %f14;
	st.global.f32 	[%rd15], %f492;
$L__BB0_433:
	setp.eq.s32 	%p255, %r253, 0;
	@%p255 bra 	$L__BB0_591;
	neg.s32 	%r503, %r253;
$L__BB0_435:
	.pragma "nounroll";
	setp.gt.u32 	%p256, %r41, 1023;
	@%p256 bra 	$L__BB0_437;
	ld.global.f32 	%f493, [%rd15];
	add.f32 	%f494, %f493, %f14;
	st.global.f32 	[%rd15], %f494;
$L__BB0_437:
	add.s32 	%r503, %r503, 1;
	setp.eq.s32 	%p257, %r503, 0;
	@%p257 bra 	$L__BB0_591;
	bra.uni 	$L__BB0_435;
$L__BB0_438:
	setp.lt.s32 	%p273, %r322, 1;
	@%p273 bra 	$L__BB0_591;
	mov.u32 	%r385, %ctaid.x;
	mov.u32 	%r386, %ntid.x;
	mad.lo.s32 	%r47, %r385, %r386, %r1;
	cvt.rn.f32.u32 	%f16, %r322;
	mul.wide.u32 	%rd50, %r47, 4;
	add.s64 	%rd17, %rd1, %rd50;
	add.s32 	%r387, %r322, -1;
	and.b32  	%r48, %r322, 15;
	setp.lt.u32 	%p274, %r387, 15;
	@%p274 bra 	$L__BB0_444;
	and.b32  	%r388, %r322, 2147483632;
	neg.s32 	%r469, %r388;
$L__BB0_441:
	.pragma "nounroll";
	setp.gt.u32 	%p275, %r47, 1023;
	@%p275 bra 	$L__BB0_443;
	ld.global.f32 	%f528, [%rd17];
	add.f32 	%f529, %f528, %f16;
	add.f32 	%f530, %f529, %f16;
	add.f32 	%f531, %f530, %f16;
	add.f32 	%f532, %f531, %f16;
	add.f32 	%f533, %f532, %f16;
	add.f32 	%f534, %f533, %f16;
	add.f32 	%f535, %f534, %f16;
	add.f32 	%f536, %f535, %f16;
	add.f32 	%f537, %f536, %f16;
	add.f32 	%f538, %f537, %f16;
	add.f32 	%f539, %f538, %f16;
	add.f32 	%f540, %f539, %f16;
	add.f32 	%f541, %f540, %f16;
	add.f32 	%f542, %f541, %f16;
	add.f32 	%f543, %f542, %f16;
	add.f32 	%f544, %f543, %f16;
	st.global.f32 	[%rd17], %f544;
$L__BB0_443:
	add.s32 	%r469, %r469, 16;
	setp.eq.s32 	%p276, %r469, 0;
	@%p276 bra 	$L__BB0_444;
	bra.uni 	$L__BB0_441;
$L__BB0_444:
	setp.eq.s32 	%p277, %r48, 0;
	@%p277 bra 	$L__BB0_591;
	setp.gt.u32 	%p278, %r47, 1023;
	and.b32  	%r242, %r322, 7;
	setp.lt.u32 	%p279, %r48, 8;
	or.pred  	%p280, %p279, %p278;
	@%p280 bra 	$L__BB0_447;
	ld.global.f32 	%f545, [%rd17];
	add.f32 	%f546, %f545, %f16;
	add.f32 	%f547, %f546, %f16;
	add.f32 	%f548, %f547, %f16;
	add.f32 	%f549, %f548, %f16;
	add.f32 	%f550, %f549, %f16;
	add.f32 	%f551, %f550, %f16;
	add.f32 	%f552, %f551, %f16;
	add.f32 	%f553, %f552, %f16;
	st.global.f32 	[%rd17], %f553;
$L__BB0_447:
	setp.eq.s32 	%p281, %r242, 0;
	@%p281 bra 	$L__BB0_591;
	setp.gt.u32 	%p282, %r47, 1023;
	and.b32  	%r243, %r322, 3;
	setp.lt.u32 	%p283, %r242, 4;
	or.pred  	%p284, %p283, %p282;
	@%p284 bra 	$L__BB0_450;
	ld.global.f32 	%f554, [%rd17];
	add.f32 	%f555, %f554, %f16;
	add.f32 	%f556, %f555, %f16;
	add.f32 	%f557, %f556, %f16;
	add.f32 	%f558, %f557, %f16;
	st.global.f32 	[%rd17], %f558;
$L__BB0_450:
	setp.eq.s32 	%p285, %r243, 0;
	@%p285 bra 	$L__BB0_591;
	neg.s32 	%r501, %r243;
$L__BB0_452:
	.pragma "nounroll";
	setp.gt.u32 	%p286, %r47, 1023;
	@%p286 bra 	$L__BB0_454;
	ld.global.f32 	%f559, [%rd17];
	add.f32 	%f560, %f559, %f16;
	st.global.f32 	[%rd17], %f560;
$L__BB0_454:
	add.s32 	%r501, %r501, 1;
	setp.eq.s32 	%p287, %r501, 0;
	@%p287 bra 	$L__BB0_591;
	bra.uni 	$L__BB0_452;
$L__BB0_455:
	setp.lt.s32 	%p303, %r322, 1;
	@%p303 bra 	$L__BB0_591;
	mov.u32 	%r393, %ctaid.x;
	mov.u32 	%r394, %ntid.x;
	mad.lo.s32 	%r53, %r393, %r394, %r1;
	cvt.rn.f32.u32 	%f18, %r322;
	mul.wide.u32 	%rd52, %r53, 4;
	add.s64 	%rd19, %rd1, %rd52;
	add.s32 	%r395, %r322, -1;
	and.b32  	%r54, %r322, 15;
	setp.lt.u32 	%p304, %r395, 15;
	@%p304 bra 	$L__BB0_461;
	and.b32  	%r396, %r322, 2147483632;
	neg.s32 	%r467, %r396;
$L__BB0_458:
	.pragma "nounroll";
	setp.gt.u32 	%p305, %r53, 1023;
	@%p305 bra 	$L__BB0_460;
	ld.global.f32 	%f594, [%rd19];
	add.f32 	%f595, %f594, %f18;
	add.f32 	%f596, %f595, %f18;
	add.f32 	%f597, %f596, %f18;
	add.f32 	%f598, %f597, %f18;
	add.f32 	%f599, %f598, %f18;
	add.f32 	%f600, %f599, %f18;
	add.f32 	%f601, %f600, %f18;
	add.f32 	%f602, %f601, %f18;
	add.f32 	%f603, %f602, %f18;
	add.f32 	%f604, %f603, %f18;
	add.f32 	%f605, %f604, %f18;
	add.f32 	%f606, %f605, %f18;
	add.f32 	%f607, %f606, %f18;
	add.f32 	%f608, %f607, %f18;
	add.f32 	%f609, %f608, %f18;
	add.f32 	%f610, %f609, %f18;
	st.global.f32 	[%rd19], %f610;
$L__BB0_460:
	add.s32 	%r467, %r467, 16;
	setp.eq.s32 	%p306, %r467, 0;
	@%p306 bra 	$L__BB0_461;
	bra.uni 	$L__BB0_458;
$L__BB0_461:
	setp.eq.s32 	%p307, %r54, 0;
	@%p307 bra 	$L__BB0_591;
	setp.gt.u32 	%p308, %r53, 1023;
	and.b32  	%r232, %r322, 7;
	setp.lt.u32 	%p309, %r54, 8;
	or.pred  	%p310, %p309, %p308;
	@%p310 bra 	$L__BB0_464;
	ld.global.f32 	%f611, [%rd19];
	add.f32 	%f612, %f611, %f18;
	add.f32 	%f613, %f612, %f18;
	add.f32 	%f614, %f613, %f18;
	add.f32 	%f615, %f614, %f18;
	add.f32 	%f616, %f615, %f18;
	add.f32 	%f617, %f616, %f18;
	add.f32 	%f618, %f617, %f18;
	add.f32 	%f619, %f618, %f18;
	st.global.f32 	[%rd19], %f619;
$L__BB0_464:
	setp.eq.s32 	%p311, %r232, 0;
	@%p311 bra 	$L__BB0_591;
	setp.gt.u32 	%p312, %r53, 1023;
	and.b32  	%r233, %r322, 3;
	setp.lt.u32 	%p313, %r232, 4;
	or.pred  	%p314, %p313, %p312;
	@%p314 bra 	$L__BB0_467;
	ld.global.f32 	%f620, [%rd19];
	add.f32 	%f621, %f620, %f18;
	add.f32 	%f622, %f621, %f18;
	add.f32 	%f623, %f622, %f18;
	add.f32 	%f624, %f623, %f18;
	st.global.f32 	[%rd19], %f624;
$L__BB0_467:
	setp.eq.s32 	%p315, %r233, 0;
	@%p315 bra 	$L__BB0_591;
	neg.s32 	%r499, %r233;
$L__BB0_469:
	.pragma "nounroll";
	setp.gt.u32 	%p316, %r53, 1023;
	@%p316 bra 	$L__BB0_471;
	ld.global.f32 	%f625, [%rd19];
	add.f32 	%f626, %f625, %f18;
	st.global.f32 	[%rd19], %f626;
$L__BB0_471:
	add.s32 	%r499, %r499, 1;
	setp.eq.s32 	%p317, %r499, 0;
	@%p317 bra 	$L__BB0_591;
	bra.uni 	$L__BB0_469;
$L__BB0_472:
	setp.lt.s32 	%p333, %r322, 1;
	@%p333 bra 	$L__BB0_591;
	mov.u32 	%r401, %ctaid.x;
	mov.u32 	%r402, %ntid.x;
	mad.lo.s32 	%r59, %r401, %r402, %r1;
	cvt.rn.f32.u32 	%f20, %r322;
	mul.wide.u32 	%rd54, %r59, 4;
	add.s64 	%rd21, %rd1, %rd54;
	add.s32 	%r403, %r322, -1;
	and.b32  	%r60, %r322, 15;
	setp.lt.u32 	%p334, %r403, 15;
	@%p334 bra 	$L__BB0_478;
	and.b32  	%r404, %r322, 2147483632;
	neg.s32 	%r465, %r404;
$L__BB0_475:
	.pragma "nounroll";
	setp.gt.u32 	%p335, %r59, 1023;
	@%p335 bra 	$L__BB0_477;
	ld.global.f32 	%f660, [%rd21];
	add.f32 	%f661, %f660, %f20;
	add.f32 	%f662, %f661, %f20;
	add.f32 	%f663, %f662, %f20;
	add.f32 	%f664, %f663, %f20;
	add.f32 	%f665, %f664, %f20;
	add.f32 	%f666, %f665, %f20;
	add.f32 	%f667, %f666, %f20;
	add.f32 	%f668, %f667, %f20;
	add.f32 	%f669, %f668, %f20;
	add.f32 	%f670, %f669, %f20;
	add.f32 	%f671, %f670, %f20;
	add.f32 	%f672, %f671, %f20;
	add.f32 	%f673, %f672, %f20;
	add.f32 	%f674, %f673, %f20;
	add.f32 	%f675, %f674, %f20;
	add.f32 	%f676, %f675, %f20;
	st.global.f32 	[%rd21], %f676;
$L__BB0_477:
	add.s32 	%r465, %r465, 16;
	setp.eq.s32 	%p336, %r465, 0;
	@%p336 bra 	$L__BB0_478;
	bra.uni 	$L__BB0_475;
$L__BB0_478:
	setp.eq.s32 	%p337, %r60, 0;
	@%p337 bra 	$L__BB0_591;
	setp.gt.u32 	%p338, %r59, 1023;
	and.b32  	%r222, %r322, 7;
	setp.lt.u32 	%p339, %r60, 8;
	or.pred  	%p340, %p339, %p338;
	@%p340 bra 	$L__BB0_481;
	ld.global.f32 	%f677, [%rd21];
	add.f32 	%f678, %f677, %f20;
	add.f32 	%f679, %f678, %f20;
	add.f32 	%f680, %f679, %f20;
	add.f32 	%f681, %f680, %f20;
	add.f32 	%f682, %f681, %f20;
	add.f32 	%f683, %f682, %f20;
	add.f32 	%f684, %f683, %f20;
	add.f32 	%f685, %f684, %f20;
	st.global.f32 	[%rd21], %f685;
$L__BB0_481:
	setp.eq.s32 	%p341, %r222, 0;
	@%p341 bra 	$L__BB0_591;
	setp.gt.u32 	%p342, %r59, 1023;
	and.b32  	%r223, %r322, 3;
	setp.lt.u32 	%p343, %r222, 4;
	or.pred  	%p344, %p343, %p342;
	@%p344 bra 	$L__BB0_484;
	ld.global.f32 	%f686, [%rd21];
	add.f32 	%f687, %f686, %f20;
	add.f32 	%f688, %f687, %f20;
	add.f32 	%f689, %f688, %f20;
	add.f32 	%f690, %f689, %f20;
	st.global.f32 	[%rd21], %f690;
$L__BB0_484:
	setp.eq.s32 	%p345, %r223, 0;
	@%p345 bra 	$L__BB0_591;
	neg.s32 	%r497, %r223;
$L__BB0_486:
	.pragma "nounroll";
	setp.gt.u32 	%p346, %r59, 1023;
	@%p346 bra 	$L__BB0_488;
	ld.global.f32 	%f691, [%rd21];
	add.f32 	%f692, %f691, %f20;
	st.global.f32 	[%rd21], %f692;
$L__BB0_488:
	add.s32 	%r497, %r497, 1;
	setp.eq.s32 	%p347, %r497, 0;
	@%p347 bra 	$L__BB0_591;
	bra.uni 	$L__BB0_486;
$L__BB0_489:
	setp.lt.s32 	%p363, %r322, 1;
	@%p363 bra 	$L__BB0_591;
	mov.u32 	%r409, %ctaid.x;
	mov.u32 	%r410, %ntid.x;
	mad.lo.s32 	%r65, %r409, %r410, %r1;
	cvt.rn.f32.u32 	%f22, %r322;
	mul.wide.u32 	%rd56, %r65, 4;
	add.s64 	%rd23, %rd1, %rd56;
	add.s32 	%r411, %r322, -1;
	and.b32  	%r66, %r322, 15;
	setp.lt.u32 	%p364, %r411, 15;
	@%p364 bra 	$L__BB0_495;
	and.b32  	%r412, %r322, 2147483632;
	neg.s32 	%r463, %r412;
$L__BB0_492:
	.pragma "nounroll";
	setp.gt.u32 	%p365, %r65, 1023;
	@%p365 bra 	$L__BB0_494;
	ld.global.f32 	%f726, [%rd23];
	add.f32 	%f727, %f726, %f22;
	add.f32 	%f728, %f727, %f22;
	add.f32 	%f729, %f728, %f22;
	add.f32 	%f730, %f729, %f22;
	add.f32 	%f731, %f730, %f22;
	add.f32 	%f732, %f731, %f22;
	add.f32 	%f733, %f732, %f22;
	add.f32 	%f734, %f733, %f22;
	add.f32 	%f735, %f734, %f22;
	add.f32 	%f736, %f735, %f22;
	add.f32 	%f737, %f736, %f22;
	add.f32 	%f738, %f737, %f22;
	add.f32 	%f739, %f738, %f22;
	add.f32 	%f740, %f739, %f22;
	add.f32 	%f741, %f740, %f22;
	add.f32 	%f742, %f741, %f22;
	st.global.f32 	[%rd23], %f742;
$L__BB0_494:
	add.s32 	%r463, %r463, 16;
	setp.eq.s32 	%p366, %r463, 0;
	@%p366 bra 	$L__BB0_495;
	bra.uni 	$L__BB0_492;
$L__BB0_495:
	setp.eq.s32 	%p367, %r66, 0;
	@%p367 bra 	$L__BB0_591;
	setp.gt.u32 	%p368, %r65, 1023;
	and.b32  	%r212, %r322, 7;
	setp.lt.u32 	%p369, %r66, 8;
	or.pred  	%p370, %p369, %p368;
	@%p370 bra 	$L__BB0_498;
	ld.global.f32 	%f743, [%rd23];
	add.f32 	%f744, %f743, %f22;
	add.f32 	%f745, %f744, %f22;
	add.f32 	%f746, %f745, %f22;
	add.f32 	%f747, %f746, %f22;
	add.f32 	%f748, %f747, %f22;
	add.f32 	%f749, %f748, %f22;
	add.f32 	%f750, %f749, %f22;
	add.f32 	%f751, %f750, %f22;
	st.global.f32 	[%rd23], %f751;
$L__BB0_498:
	setp.eq.s32 	%p371, %r212, 0;
	@%p371 bra 	$L__BB0_591;
	setp.gt.u32 	%p372, %r65, 1023;
	and.b32  	%r213, %r322, 3;
	setp.lt.u32 	%p373, %r212, 4;
	or.pred  	%p374, %p373, %p372;
	@%p374 bra 	$L__BB0_501;
	ld.global.f32 	%f752, [%rd23];
	add.f32 	%f753, %f752, %f22;
	add.f32 	%f754, %f753, %f22;
	add.f32 	%f755, %f754, %f22;
	add.f32 	%f756, %f755, %f22;
	st.global.f32 	[%rd23], %f756;
$L__BB0_501:
	setp.eq.s32 	%p375, %r213, 0;
	@%p375 bra 	$L__BB0_591;
	neg.s32 	%r495, %r213;
$L__BB0_503:
	.pragma "nounroll";
	setp.gt.u32 	%p376, %r65, 1023;
	@%p376 bra 	$L__BB0_505;
	ld.global.f32 	%f757, [%rd23];
	add.f32 	%f758, %f757, %f22;
	st.global.f32 	[%rd23], %f758;
$L__BB0_505:
	add.s32 	%r495, %r495, 1;
	setp.eq.s32 	%p377, %r495, 0;
	@%p377 bra 	$L__BB0_591;
	bra.uni 	$L__BB0_503;
$L__BB0_506:
	setp.lt.s32 	%p393, %r322, 1;
	@%p393 bra 	$L__BB0_591;
	mov.u32 	%r417, %ctaid.x;
	mov.u32 	%r418, %ntid.x;
	mad.lo.s32 	%r71, %r417, %r418, %r1;
	cvt.rn.f32.u32 	%f24, %r322;
	mul.wide.u32 	%rd58, %r71, 4;
	add.s64 	%rd25, %rd1, %rd58;
	add.s32 	%r419, %r322, -1;
	and.b32  	%r72, %r322, 15;
	setp.lt.u32 	%p394, %r419, 15;
	@%p394 bra 	$L__BB0_512;
	and.b32  	%r420, %r322, 2147483632;
	neg.s32 	%r461, %r420;
$L__BB0_509:
	.pragma "nounroll";
	setp.gt.u32 	%p395, %r71, 1023;
	@%p395 bra 	$L__BB0_511;
	ld.global.f32 	%f792, [%rd25];
	add.f32 	%f793, %f792, %f24;
	add.f32 	%f794, %f793, %f24;
	add.f32 	%f795, %f794, %f24;
	add.f32 	%f796, %f795, %f24;
	add.f32 	%f797, %f796, %f24;
	add.f32 	%f798, %f797, %f24;
	add.f32 	%f799, %f798, %f24;
	add.f32 	%f800, %f799, %f24;
	add.f32 	%f801, %f800, %f24;
	add.f32 	%f802, %f801, %f24;
	add.f32 	%f803, %f802, %f24;
	add.f32 	%f804, %f803, %f24;
	add.f32 	%f805, %f804, %f24;
	add.f32 	%f806, %f805, %f24;
	add.f32 	%f807, %f806, %f24;
	add.f32 	%f808, %f807, %f24;
	st.global.f32 	[%rd25], %f808;
$L__BB0_511:
	add.s32 	%r461, %r461, 16;
	setp.eq.s32 	%p396, %r461, 0;
	@%p396 bra 	$L__BB0_512;
	bra.uni 	$L__BB0_509;
$L__BB0_512:
	setp.eq.s32 	%p397, %r72, 0;
	@%p397 bra 	$L__BB0_591;
	setp.gt.u32 	%p398, %r71, 1023;
	and.b32  	%r202, %r322, 7;
	setp.lt.u32 	%p399, %r72, 8;
	or.pred  	%p400, %p399, %p398;
	@%p400 bra 	$L__BB0_515;
	ld.global.f32 	%f809, [%rd25];
	add.f32 	%f810, %f809, %f24;
	add.f32 	%f811, %f810, %f24;
	add.f32 	%f812, %f811, %f24;
	add.f32 	%f813, %f812, %f24;
	add.f32 	%f814, %f813, %f24;
	add.f32 	%f815, %f814, %f24;
	add.f32 	%f816, %f815, %f24;
	add.f32 	%f817, %f816, %f24;
	st.global.f32 	[%rd25], %f817;
$L__BB0_515:
	setp.eq.s32 	%p401, %r202, 0;
	@%p401 bra 	$L__BB0_591;
	setp.gt.u32 	%p402, %r71, 1023;
	and.b32  	%r203, %r322, 3;
	setp.lt.u32 	%p403, %r202, 4;
	or.pred  	%p404, %p403, %p402;
	@%p404 bra 	$L__BB0_518;
	ld.global.f32 	%f818, [%rd25];
	add.f32 	%f819, %f818, %f24;
	add.f32 	%f820, %f819, %f24;
	add.f32 	%f821, %f820, %f24;
	add.f32 	%f822, %f821, %f24;
	st.global.f32 	[%rd25], %f822;
$L__BB0_518:
	setp.eq.s32 	%p405, %r203, 0;
	@%p405 bra 	$L__BB0_591;
	neg.s32 	%r493, %r203;
$L__BB0_520:
	.pragma "nounroll";
	setp.gt.u32 	%p406, %r71, 1023;
	@%p406 bra 	$L__BB0_522;
	ld.global.f32 	%f823, [%rd25];
	add.f32 	%f824, %f823, %f24;
	st.global.f32 	[%rd25], %f824;
$L__BB0_522:
	add.s32 	%r493, %r493, 1;
	setp.eq.s32 	%p407, %r493, 0;
	@%p407 bra 	$L__BB0_591;
	bra.uni 	$L__BB0_520;
$L__BB0_523:
	setp.lt.s32 	%p423, %r322, 1;
	@%p423 bra 	$L__BB0_591;
	mov.u32 	%r425, %ctaid.x;
	mov.u32 	%r426, %ntid.x;
	mad.lo.s32 	%r77, %r425, %r426, %r1;
	cvt.rn.f32.u32 	%f26, %r322;
	mul.wide.u32 	%rd60, %r77, 4;
	add.s64 	%rd27, %rd1, %rd60;
	add.s32 	%r427, %r322, -1;
	and.b32  	%r78, %r322, 15;
	setp.lt.u32 	%p424, %r427, 15;
	@%p424 bra 	$L__BB0_529;
	and.b32  	%r428, %r322, 2147483632;
	neg.s32 	%r459, %r428;
$L__BB0_526:
	.pragma "nounroll";
	setp.gt.u32 	%p425, %r77, 1023;
	@%p425 bra 	$L__BB0_528;
	ld.global.f32 	%f858, [%rd27];
	add.f32 	%f859, %f858, %f26;
	add.f32 	%f860, %f859, %f26;
	add.f32 	%f861, %f860, %f26;
	add.f32 	%f862, %f861, %f26;
	add.f32 	%f863, %f862, %f26;
	add.f32 	%f864, %f863, %f26;
	add.f32 	%f865, %f864, %f26;
	add.f32 	%f866, %f865, %f26;
	add.f32 	%f867, %f866, %f26;
	add.f32 	%f868, %f867, %f26;
	add.f32 	%f869, %f868, %f26;
	add.f32 	%f870, %f869, %f26;
	add.f32 	%f871, %f870, %f26;
	add.f32 	%f872, %f871, %f26;
	add.f32 	%f873, %f872, %f26;
	add.f32 	%f874, %f873, %f26;
	st.global.f32 	[%rd27], %f874;
$L__BB0_528:
	add.s32 	%r459, %r459, 16;
	setp.eq.s32 	%p426, %r459, 0;
	@%p426 bra 	$L__BB0_529;
	bra.uni 	$L__BB0_526;
$L__BB0_529:
	setp.eq.s32 	%p427, %r78, 0;
	@%p427 bra 	$L__BB0_591;
	setp.gt.u32 	%p428, %r77, 1023;
	and.b32  	%r192, %r322, 7;
	setp.lt.u32 	%p429, %r78, 8;
	or.pred  	%p430, %p429, %p428;
	@%p430 bra 	$L__BB0_532;
	ld.global.f32 	%f875, [%rd27];
	add.f32 	%f876, %f875, %f26;
	add.f32 	%f877, %f876, %f26;
	add.f32 	%f878, %f877, %f26;
	add.f32 	%f879, %f878, %f26;
	add.f32 	%f880, %f879, %f26;
	add.f32 	%f881, %f880, %f26;
	add.f32 	%f882, %f881, %f26;
	add.f32 	%f883, %f882, %f26;
	st.global.f32 	[%rd27], %f883;
$L__BB0_532:
	setp.eq.s32 	%p431, %r192, 0;
	@%p431 bra 	$L__BB0_591;
	setp.gt.u32 	%p432, %r77, 1023;
	and.b32  	%r193, %r322, 3;
	setp.lt.u32 	%p433, %r192, 4;
	or.pred  	%p434, %p433, %p432;
	@%p434 bra 	$L__BB0_535;
	ld.global.f32 	%f884, [%rd27];
	add.f32 	%f885, %f884, %f26;
	add.f32 	%f886, %f885, %f26;
	add.f32 	%f887, %f886, %f26;
	add.f32 	%f888, %f887, %f26;
	st.global.f32 	[%rd27], %f888;
$L__BB0_535:
	setp.eq.s32 	%p435, %r193, 0;
	@%p435 bra 	$L__BB0_591;
	neg.s32 	%r491, %r193;
$L__BB0_537:
	.pragma "nounroll";
	setp.gt.u32 	%p436, %r77, 1023;
	@%p436 bra 	$L__BB0_539;
	ld.global.f32 	%f889, [%rd27];
	add.f32 	%f890, %f889, %f26;
	st.global.f32 	[%rd27], %f890;
$L__BB0_539:
	add.s32 	%r491, %r491, 1;
	setp.eq.s32 	%p437, %r491, 0;
	@%p437 bra 	$L__BB0_591;
	bra.uni 	$L__BB0_537;
$L__BB0_540:
	setp.lt.s32 	%p453, %r322, 1;
	@%p453 bra 	$L__BB0_591;
	mov.u32 	%r433, %ctaid.x;
	mov.u32 	%r434, %ntid.x;
	mad.lo.s32 	%r83, %r433, %r434, %r1;
	cvt.rn.f32.u32 	%f28, %r322;
	mul.wide.u32 	%rd62, %r83, 4;
	add.s64 	%rd29, %rd1, %rd62;
	add.s32 	%r435, %r322, -1;
	and.b32  	%r84, %r322, 15;
	setp.lt.u32 	%p454, %r435, 15;
	@%p454 bra 	$L__BB0_546;
	and.b32  	%r436, %r322, 2147483632;
	neg.s32 	%r457, %r436;
$L__BB0_543:
	.pragma "nounroll";
	setp.gt.u32 	%p455, %r83, 1023;
	@%p455 bra 	$L__BB0_545;
	ld.global.f32 	%f924, [%rd29];
	add.f32 	%f925, %f924, %f28;
	add.f32 	%f926, %f925, %f28;
	add.f32 	%f927, %f926, %f28;
	add.f32 	%f928, %f927, %f28;
	add.f32 	%f929, %f928, %f28;
	add.f32 	%f930, %f929, %f28;
	add.f32 	%f931, %f930, %f28;
	add.f32 	%f932, %f931, %f28;
	add.f32 	%f933, %f932, %f28;
	add.f32 	%f934, %f933, %f28;
	add.f32 	%f935, %f934, %f28;
	add.f32 	%f936, %f935, %f28;
	add.f32 	%f937, %f936, %f28;
	add.f32 	%f938, %f937, %f28;
	add.f32 	%f939, %f938, %f28;
	add.f32 	%f940, %f939, %f28;
	st.global.f32 	[%rd29], %f940;
$L__BB0_545:
	add.s32 	%r457, %r457, 16;
	setp.eq.s32 	%p456, %r457, 0;
	@%p456 bra 	$L__BB0_546;
	bra.uni 	$L__BB0_543;
$L__BB0_546:
	setp.eq.s32 	%p457, %r84, 0;
	@%p457 bra 	$L__BB0_591;
	setp.gt.u32 	%p458, %r83, 1023;
	and.b32  	%r182, %r322, 7;
	setp.lt.u32 	%p459, %r84, 8;
	or.pred  	%p460, %p459, %p458;
	@%p460 bra 	$L__BB0_549;
	ld.global.f32 	%f941, [%rd29];
	add.f32 	%f942, %f941, %f28;
	add.f32 	%f943, %f942, %f28;
	add.f32 	%f944, %f943, %f28;
	add.f32 	%f945, %f944, %f28;
	add.f32 	%f946, %f945, %f28;
	add.f32 	%f947, %f946, %f28;
	add.f32 	%f948, %f947, %f28;
	add.f32 	%f949, %f948, %f28;
	st.global.f32 	[%rd29], %f949;
$L__BB0_549:
	setp.eq.s32 	%p461, %r182, 0;
	@%p461 bra 	$L__BB0_591;
	setp.gt.u32 	%p462, %r83, 1023;
	and.b32  	%r183, %r322, 3;
	setp.lt.u32 	%p463, %r182, 4;
	or.pred  	%p464, %p463, %p462;
	@%p464 bra 	$L__BB0_552;
	ld.global.f32 	%f950, [%rd29];
	add.f32 	%f951, %f950, %f28;
	add.f32 	%f952, %f951, %f28;
	add.f32 	%f953, %f952, %f28;
	add.f32 	%f954, %f953, %f28;
	st.global.f32 	[%rd29], %f954;
$L__BB0_552:
	setp.eq.s32 	%p465, %r183, 0;
	@%p465 bra 	$L__BB0_591;
	neg.s32 	%r489, %r183;
$L__BB0_554:
	.pragma "nounroll";
	setp.gt.u32 	%p466, %r83, 1023;
	@%p466 bra 	$L__BB0_556;
	ld.global.f32 	%f955, [%rd29];
	add.f32 	%f956, %f955, %f28;
	st.global.f32 	[%rd29], %f956;
$L__BB0_556:
	add.s32 	%r489, %r489, 1;
	setp.eq.s32 	%p467, %r489, 0;
	@%p467 bra 	$L__BB0_591;
	bra.uni 	$L__BB0_554;
$L__BB0_557:
	setp.lt.s32 	%p483, %r322, 1;
	@%p483 bra 	$L__BB0_591;
	mov.u32 	%r441, %ctaid.x;
	mov.u32 	%r442, %ntid.x;
	mad.lo.s32 	%r89, %r441, %r442, %r1;
	cvt.rn.f32.u32 	%f30, %r322;
	mul.wide.u32 	%rd64, %r89, 4;
	add.s64 	%rd31, %rd1, %rd64;
	add.s32 	%r443, %r322, -1;
	and.b32  	%r90, %r322, 15;
	setp.lt.u32 	%p484, %r443, 15;
	@%p484 bra 	$L__BB0_563;
	and.b32  	%r444, %r322, 2147483632;
	neg.s32 	%r455, %r444;
$L__BB0_560:
	.pragma "nounroll";
	setp.gt.u32 	%p485, %r89, 1023;
	@%p485 bra 	$L__BB0_562;
	ld.global.f32 	%f990, [%rd31];
	add.f32 	%f991, %f990, %f30;
	add.f32 	%f992, %f991, %f30;
	add.f32 	%f993, %f992, %f30;
	add.f32 	%f994, %f993, %f30;
	add.f32 	%f995, %f994, %f30;
	add.f32 	%f996, %f995, %f30;
	add.f32 	%f997, %f996, %f30;
	add.f32 	%f998, %f997, %f30;
	add.f32 	%f999, %f998, %f30;
	add.f32 	%f1000, %f999, %f30;
	add.f32 	%f1001, %f1000, %f30;
	add.f32 	%f1002, %f1001, %f30;
	add.f32 	%f1003, %f1002, %f30;
	add.f32 	%f1004, %f1003, %f30;
	add.f32 	%f1005, %f1004, %f30;
	add.f32 	%f1006, %f1005, %f30;
	st.global.f32 	[%rd31], %f1006;
$L__BB0_562:
	add.s32 	%r455, %r455, 16;
	setp.eq.s32 	%p486, %r455, 0;
	@%p486 bra 	$L__BB0_563;
	bra.uni 	$L__BB0_560;
$L__BB0_563:
	setp.eq.s32 	%p487, %r90, 0;
	@%p487 bra 	$L__BB0_591;
	setp.gt.u32 	%p488, %r89, 1023;
	and.b32  	%r172, %r322, 7;
	setp.lt.u32 	%p489, %r90, 8;
	or.pred  	%p490, %p489, %p488;
	@%p490 bra 	$L__BB0_566;
	ld.global.f32 	%f1007, [%rd31];
	add.f32 	%f1008, %f1007, %f30;
	add.f32 	%f1009, %f1008, %f30;
	add.f32 	%f1010, %f1009, %f30;
	add.f32 	%f1011, %f1010, %f30;
	add.f32 	%f1012, %f1011, %f30;
	add.f32 	%f1013, %f1012, %f30;
	add.f32 	%f1014, %f1013, %f30;
	add.f32 	%f1015, %f1014, %f30;
	st.global.f32 	[%rd31], %f1015;
$L__BB0_566:
	setp.eq.s32 	%p491, %r172, 0;
	@%p491 bra 	$L__BB0_591;
	setp.gt.u32 	%p492, %r89, 1023;
	and.b32  	%r173, %r322, 3;
	setp.lt.u32 	%p493, %r172, 4;
	or.pred  	%p494, %p493, %p492;
	@%p494 bra 	$L__BB0_569;
	ld.global.f32 	%f1016, [%rd31];
	add.f32 	%f1017, %f1016, %f30;
	add.f32 	%f1018, %f1017, %f30;
	add.f32 	%f1019, %f1018, %f30;
	add.f32 	%f1020, %f1019, %f30;
	st.global.f32 	[%rd31], %f1020;
$L__BB0_569:
	setp.eq.s32 	%p495, %r173, 0;
	@%p495 bra 	$L__BB0_591;
	neg.s32 	%r487, %r173;
$L__BB0_571:
	.pragma "nounroll";
	setp.gt.u32 	%p496, %r89, 1023;
	@%p496 bra 	$L__BB0_573;
	ld.global.f32 	%f1021, [%rd31];
	add.f32 	%f1022, %f1021, %f30;
	st.global.f32 	[%rd31], %f1022;
$L__BB0_573:
	add.s32 	%r487, %r487, 1;
	setp.eq.s32 	%p497, %r487, 0;
	@%p497 bra 	$L__BB0_591;
	bra.uni 	$L__BB0_571;
$L__BB0_574:
	setp.lt.s32 	%p513, %r322, 1;
	@%p513 bra 	$L__BB0_591;
	mov.u32 	%r449, %ctaid.x;
	mov.u32 	%r450, %ntid.x;
	mad.lo.s32 	%r95, %r449, %r450, %r1;
	cvt.rn.f32.u32 	%f32, %r322;
	mul.wide.u32 	%rd66, %r95, 4;
	add.s64 	%rd33, %rd1, %rd66;
	add.s32 	%r451, %r322, -1;
	and.b32  	%r96, %r322, 15;
	setp.lt.u32 	%p514, %r451, 15;
	@%p514 bra 	$L__BB0_580;
	and.b32  	%r452, %r322, 2147483632;
	neg.s32 	%r453, %r452;
$L__BB0_577:
	.pragma "nounroll";
	setp.gt.u32 	%p515, %r95, 1023;
	@%p515 bra 	$L__BB0_579;
	ld.global.f32 	%f1056, [%rd33];
	add.f32 	%f1057, %f1056, %f32;
	add.f32 	%f1058, %f1057, %f32;
	add.f32 	%f1059, %f1058, %f32;
	add.f32 	%f1060, %f1059, %f32;
	add.f32 	%f1061, %f1060, %f32;
	add.f32 	%f1062, %f1061, %f32;
	add.f32 	%f1063, %f1062, %f32;
	add.f32 	%f1064, %f1063, %f32;
	add.f32 	%f1065, %f1064, %f32;
	add.f32 	%f1066, %f1065, %f32;
	add.f32 	%f1067, %f1066, %f32;
	add.f32 	%f1068, %f1067, %f32;
	add.f32 	%f1069, %f1068, %f32;
	add.f32 	%f1070, %f1069, %f32;
	add.f32 	%f1071, %f1070, %f32;
	add.f32 	%f1072, %f1071, %f32;
	st.global.f32 	[%rd33], %f1072;
$L__BB0_579:
	add.s32 	%r453, %r453, 16;
	setp.eq.s32 	%p516, %r453, 0;
	@%p516 bra 	$L__BB0_580;
	bra.uni 	$L__BB0_577;
$L__BB0_580:
	setp.eq.s32 	%p517, %r96, 0;
	@%p517 bra 	$L__BB0_591;
	setp.gt.u32 	%p518, %r95, 1023;
	and.b32  	%r162, %r322, 7;
	setp.lt.u32 	%p519, %r96, 8;
	or.pred  	%p520, %p519, %p518;
	@%p520 bra 	$L__BB0_583;
	ld.global.f32 	%f1073, [%rd33];
	add.f32 	%f1074, %f1073, %f32;
	add.f32 	%f1075, %f1074, %f32;
	add.f32 	%f1076, %f1075, %f32;
	add.f32 	%f1077, %f1076, %f32;
	add.f32 	%f1078, %f1077, %f32;
	add.f32 	%f1079, %f1078, %f32;
	add.f32 	%f1080, %f1079, %f32;
	add.f32 	%f1081, %f1080, %f32;
	st.global.f32 	[%rd33], %f1081;
$L__BB0_583:
	setp.eq.s32 	%p521, %r162, 0;
	@%p521 bra 	$L__BB0_591;
	setp.gt.u32 	%p522, %r95, 1023;
	and.b32  	%r163, %r322, 3;
	setp.lt.u32 	%p523, %r162, 4;
	or.pred  	%p524, %p523, %p522;
	@%p524 bra 	$L__BB0_586;
	ld.global.f32 	%f1082, [%rd33];
	add.f32 	%f1083, %f1082, %f32;
	add.f32 	%f1084, %f1083, %f32;
	add.f32 	%f1085, %f1084, %f32;
	add.f32 	%f1086, %f1085, %f32;
	st.global.f32 	[%rd33], %f1086;
$L__BB0_586:
	setp.eq.s32 	%p525, %r163, 0;
	@%p525 bra 	$L__BB0_591;
	neg.s32 	%r485, %r163;
$L__BB0_588:
	.pragma "nounroll";
	setp.gt.u32 	%p526, %r95, 1023;
	@%p526 bra 	$L__BB0_590;
	ld.global.f32 	%f1087, [%rd33];
	add.f32 	%f1088, %f1087, %f32;
	st.global.f32 	[%rd33], %f1088;
$L__BB0_590:
	add.s32 	%r485, %r485, 1;
	setp.eq.s32 	%p527, %r485, 0;
	@%p527 bra 	$L__BB0_591;
	bra.uni 	$L__BB0_588;
$L__BB0_591:
	bar.sync 	0;
	ret;

}


// ===== COMPILED SASS (sm_100) =====

	.target	sm_100

	.elftype	@"ET_EXEC"


//--------------------- .note.nv.tkinfo           --------------------------
	.section	.note.nv.tkinfo,"",@"SHT_NOTE"
	.sectionflags	@"SHF_NOTE_NV_TKINFO"
	.tkinfo
        /*0018*/ 	.word	0x00000002
        /*0030*/ 	.string	""
        /*0030*/ 	.string	"ptxas"
        /*0030*/ 	.string	"Cuda compilation tools, release 13.0, V13.0.88"
        /*0030*/ 	.string	"Build cuda_13.0.r13.0/compiler.36424714_0"
        /*0030*/ 	.string	"-arch sm_100 -m 64 "



//--------------------- .note.nv.cuinfo           --------------------------
	.section	.note.nv.cuinfo,"",@"SHT_NOTE"
	.sectionflags	@"SHF_NOTE_NV_CUINFO"
        /*0018*/ 	.short	0x0002
        /*001a*/ 	.short	0x0064
        /*001c*/ 	.short	0x0082
	.zero		2


//--------------------- .nv.info                  --------------------------
	.section	.nv.info,"",@"SHT_CUDA_INFO"
	.align	4


	//----- nvinfo : EIATTR_REGCOUNT
	.align		4
        /*0000*/ 	.byte	0x04, 0x2f
        /*0002*/ 	.short	(.L_1 - .L_0)
	.align		4
.L_0:
        /*0004*/ 	.word	index@(_Z4fivePfii)
        /*0008*/ 	.word	0x0000000b


	//----- nvinfo : EIATTR_FRAME_SIZE
	.align		4
.L_1:
        /*000c*/ 	.byte	0x04, 0x11
        /*000e*/ 	.short	(.L_3 - .L_2)
	.align		4
.L_2:
        /*0010*/ 	.word	index@(_Z4fivePfii)
        /*0014*/ 	.word	0x00000000


	//----- nvinfo : EIATTR_MIN_STACK_SIZE
	.align		4
.L_3:
        /*0018*/ 	.byte	0x04, 0x12
        /*001a*/ 	.short	(.L_5 - .L_4)
	.align		4
.L_4:
        /*001c*/ 	.word	index@(_Z4fivePfii)
        /*0020*/ 	.word	0x00000000
.L_5:


//--------------------- .nv.compat                --------------------------
	.section	.nv.compat,"",@"SHT_CUDA_COMPAT_INFO"
	.align	4
        /*0000*/ 	.byte	0x02, 0x09, 0x00, 0x00, 0x02, 0x02, 0x01, 0x00, 0x02, 0x05, 0x05, 0x00, 0x03, 0x07, 0x01, 0x01
        /*0010*/ 	.byte	0x02, 0x03, 0x00, 0x00, 0x02, 0x06, 0x01, 0x00, 0x04, 0x0b, 0x08, 0x00, 0x09, 0x00, 0x00, 0x00
        /*0020*/ 	.byte	0x00, 0x00, 0x00, 0x00


//--------------------- .nv.info._Z4fivePfii      --------------------------
	.section	.nv.info._Z4fivePfii,"",@"SHT_CUDA_INFO"
	.sectionflags	@""
	.align	4


	//----- nvinfo : EIATTR_CUDA_API_VERSION
	.align		4
        /*0000*/ 	.byte	0x04, 0x37
        /*0002*/ 	.short	(.L_7 - .L_6)
.L_6:
        /*0004*/ 	.word	0x00000082


	//----- nvinfo : EIATTR_KPARAM_INFO
	.align		4
.L_7:
        /*0008*/ 	.byte	0x04, 0x17
        /*000a*/ 	.short	(.L_9 - .L_8)
.L_8:
        /*000c*/ 	.word	0x00000000
        /*0010*/ 	.short	0x0002
        /*0012*/ 	.short	0x000c
        /*0014*/ 	.byte	0x00, 0xf0, 0x11, 0x00


	//----- nvinfo : EIATTR_KPARAM_INFO
	.align		4
.L_9:
        /*0018*/ 	.byte	0x04, 0x17
        /*001a*/ 	.short	(.L_11 - .L_10)
.L_10:
        /*001c*/ 	.word	0x00000000
        /*0020*/ 	.short	0x0001
        /*0022*/ 	.short	0x0008
        /*0024*/ 	.byte	0x00, 0xf0, 0x11, 0x00


	//----- nvinfo : EIATTR_KPARAM_INFO
	.align		4
.L_11:
        /*0028*/ 	.byte	0x04, 0x17
        /*002a*/ 	.short	(.L_13 - .L_12)
.L_12:
        /*002c*/ 	.word	0x00000000
        /*0030*/ 	.short	0x0000
        /*0032*/ 	.short	0x0000
        /*0034*/ 	.byte	0x00, 0xf5, 0x21, 0x00


	//----- nvinfo : EIATTR_SPARSE_MMA_MASK
	.align		4
.L_13:
        /*0038*/ 	.byte	0x03, 0x50
        /*003a*/ 	.short	0x0000


	//----- nvinfo : EIATTR_MAXREG_COUNT
	.align		4
        /*003c*/ 	.byte	0x03, 0x1b
        /*003e*/ 	.short	0x00ff


	//----- nvinfo : EIATTR_NUM_BARRIERS
	.align		4
        /*0040*/ 	.byte	0x02, 0x4c
        /*0042*/ 	.byte	0x01
	.zero		1


	//----- nvinfo : EIATTR_MERCURY_ISA_VERSION
	.align		4
        /*0044*/ 	.byte	0x03, 0x5f
        /*0046*/ 	.short	0x0101


	//----- nvinfo : EIATTR_VRC_CTA_INIT_COUNT
	.align		4
        /*0048*/ 	.byte	0x02, 0x4a
	.zero		1
	.zero		1


	//----- nvinfo : EIATTR_EXIT_INSTR_OFFSETS
	.align		4
        /*004c*/ 	.byte	0x04, 0x1c
        /*004e*/ 	.short	(.L_15 - .L_14)


	//   ....[0]....
.L_14:
        /*0050*/ 	.word	0x0000b360


	//----- nvinfo : EIATTR_INDIRECT_BRANCH_TARGETS
	.align		4
.L_15:
        /*0054*/ 	.byte	0x04, 0x34
        /*0056*/ 	.short	(.L_17 - .L_16)


	//   ....[0]....
.L_16:
        /*0058*/ 	.word	.L_x_371@srel
        /*005c*/ 	.short	0x0
        /*005e*/ 	.short	0x0
        /*0060*/ 	.word	0x3
        /*0064*/ 	.word	.L_x_372@srel
        /*0068*/ 	.word	.L_x_373@srel
        /*006c*/ 	.word	.L_x_5@srel


	//   ....[1]....
        /*0070*/ 	.word	.L_x_375@srel
        /*0074*/ 	.short	0x0
        /*0076*/ 	.short	0x0
        /*0078*/ 	.word	0x3
        /*007c*/ 	.word	.L_x_376@srel
        /*0080*/ 	.word	.L_x_377@srel
        /*0084*/ 	.word	.L_x_5@srel


	//   ....[2]....
        /*0088*/ 	.word	.L_x_379@srel
        /*008c*/ 	.short	0x0
        /*008e*/ 	.short	0x0
        /*0090*/ 	.word	0x3
        /*0094*/ 	.word	.L_x_380@srel
        /*0098*/ 	.word	.L_x_381@srel
        /*009c*/ 	.word	.L_x_5@srel


	//   ....[3]....
        /*00a0*/ 	.word	.L_x_383@srel
        /*00a4*/ 	.short	0x0
        /*00a6*/ 	.short	0x0
        /*00a8*/ 	.word	0x3
        /*00ac*/ 	.word	.L_x_384@srel
        /*00b0*/ 	.word	.L_x_385@srel
        /*00b4*/ 	.word	.L_x_5@srel


	//   ....[4]....
        /*00b8*/ 	.word	.L_x_387@srel
        /*00bc*/ 	.short	0x0
        /*00be*/ 	.short	0x0
        /*00c0*/ 	.word	0x3
        /*00c4*/ 	.word	.L_x_388@srel
        /*00c8*/ 	.word	.L_x_389@srel
        /*00cc*/ 	.word	.L_x_5@srel


	//   ....[5]....
        /*00d0*/ 	.word	.L_x_391@srel
        /*00d4*/ 	.short	0x0
        /*00d6*/ 	.short	0x0
        /*00d8*/ 	.word	0x3
        /*00dc*/ 	.word	.L_x_392@srel
        /*00e0*/ 	.word	.L_x_393@srel
        /*00e4*/ 	.word	.L_x_5@srel


	//   ....[6]....
        /*00e8*/ 	.word	.L_x_395@srel
        /*00ec*/ 	.short	0x0
        /*00ee*/ 	.short	0x0
        /*00f0*/ 	.word	0x3
        /*00f4*/ 	.word	.L_x_396@srel
        /*00f8*/ 	.word	.L_x_397@srel
        /*00fc*/ 	.word	.L_x_5@srel


	//   ....[7]....
        /*0100*/ 	.word	.L_x_399@srel
        /*0104*/ 	.short	0x0
        /*0106*/ 	.short	0x0
        /*0108*/ 	.word	0x3
        /*010c*/ 	.word	.L_x_400@srel
        /*0110*/ 	.word	.L_x_401@srel
        /*0114*/ 	.word	.L_x_5@srel


	//   ....[8]....
        /*0118*/ 	.word	.L_x_403@srel
        /*011c*/ 	.short	0x0
        /*011e*/ 	.short	0x0
        /*0120*/ 	.word	0x3
        /*0124*/ 	.word	.L_x_404@srel
        /*0128*/ 	.word	.L_x_405@srel
        /*012c*/ 	.word	.L_x_5@srel


	//   ....[9]....
        /*0130*/ 	.word	.L_x_407@srel
        /*0134*/ 	.short	0x0
        /*0136*/ 	.short	0x0
        /*0138*/ 	.word	0x3
        /*013c*/ 	.word	.L_x_408@srel
        /*0140*/ 	.word	.L_x_409@srel
        /*0144*/ 	.word	.L_x_5@srel


	//   ....[10]....
        /*0148*/ 	.word	.L_x_411@srel
        /*014c*/ 	.short	0x0
        /*014e*/ 	.short	0x0
        /*0150*/ 	.word	0x3
        /*0154*/ 	.word	.L_x_412@srel
        /*0158*/ 	.word	.L_x_413@srel
        /*015c*/ 	.word	.L_x_5@srel


	//   ....[11]....
        /*0160*/ 	.word	.L_x_415@srel
        /*0164*/ 	.short	0x0
        /*0166*/ 	.short	0x0
        /*0168*/ 	.word	0x3
        /*016c*/ 	.word	.L_x_416@srel
        /*0170*/ 	.word	.L_x_417@srel
        /*0174*/ 	.word	.L_x_5@srel


	//   ....[12]....
        /*0178*/ 	.word	.L_x_419@srel
        /*017c*/ 	.short	0x0
        /*017e*/ 	.short	0x0
        /*0180*/ 	.word	0x3
        /*0184*/ 	.word	.L_x_420@srel
        /*0188*/ 	.word	.L_x_421@srel
        /*018c*/ 	.word	.L_x_5@srel


	//   ....[13]....
        /*0190*/ 	.word	.L_x_423@srel
        /*0194*/ 	.short	0x0
        /*0196*/ 	.short	0x0
        /*0198*/ 	.word	0x3
        /*019c*/ 	.word	.L_x_424@srel
        /*01a0*/ 	.word	.L_x_425@srel
        /*01a4*/ 	.word	.L_x_5@srel


	//   ....[14]....
        /*01a8*/ 	.word	.L_x_427@srel
        /*01ac*/ 	.short	0x0
        /*01ae*/ 	.short	0x0
        /*01b0*/ 	.word	0x3
        /*01b4*/ 	.word	.L_x_428@srel
        /*01b8*/ 	.word	.L_x_429@srel
        /*01bc*/ 	.word	.L_x_5@srel


	//----- nvinfo : EIATTR_CRS_STACK_SIZE
	.align		4
.L_17:
        /*01c0*/ 	.byte	0x04, 0x1e
        /*01c2*/ 	.short	(.L_19 - .L_18)
.L_18:
        /*01c4*/ 	.word	0x00000000


	//----- nvinfo : EIATTR_CBANK_PARAM_SIZE
	.align		4
.L_19:
        /*01c8*/ 	.byte	0x03, 0x19
        /*01ca*/ 	.short	0x0010


	//----- nvinfo : EIATTR_PARAM_CBANK
	.align		4
        /*01cc*/ 	.byte	0x04, 0x0a
        /*01ce*/ 	.short	(.L_21 - .L_20)
	.align		4
.L_20:
        /*01d0*/ 	.word	index@(.nv.constant0._Z4fivePfii)
        /*01d4*/ 	.short	0x0380
        /*01d6*/ 	.short	0x0010


	//----- nvinfo : EIATTR_SW_WAR
	.align		4
.L_21:
        /*01d8*/ 	.byte	0x04, 0x36
        /*01da*/ 	.short	(.L_23 - .L_22)
.L_22:
        /*01dc*/ 	.word	0x00000008
.L_23:


//--------------------- .nv.callgraph             --------------------------
	.section	.nv.callgraph,"",@"SHT_CUDA_CALLGRAPH"
	.align	4
	.sectionentsize	8
	.align		4
        /*0000*/ 	.word	0x00000000
	.align		4
        /*0004*/ 	.word	0xffffffff
	.align		4
        /*0008*/ 	.word	0x00000000
	.align		4
        /*000c*/ 	.word	0xfffffffe
	.align		4
        /*0010*/ 	.word	0x00000000
	.align		4
        /*0014*/ 	.word	0xfffffffd
	.align		4
        /*0018*/ 	.word	0x00000000
	.align		4
        /*001c*/ 	.word	0xfffffffc


//--------------------- .nv.constant2._Z4fivePfii --------------------------
	.section	.nv.constant2._Z4fivePfii,"a",@progbits
	.sectionflags	@""
	.align	4
.nv.constant2._Z4fivePfii:
        /*0000*/ 	.byte	0xd0, 0x07, 0x00, 0x00, 0x80, 0x02, 0x00, 0x00, 0x40, 0xb3, 0x00, 0x00, 0xd0, 0x12, 0x00, 0x00
        /* <DEDUP_REMOVED lines=10> */
        /*00b0*/ 	.byte	0x40, 0xb3, 0x00, 0x00


//--------------------- .text._Z4fivePfii         --------------------------
	.section	.text._Z4fivePfii,"ax",@progbits
	.align	128
        .global         _Z4fivePfii
        .type           _Z4fivePfii,@function
        .size           _Z4fivePfii,(.L_x_431 - _Z4fivePfii)
        .other          _Z4fivePfii,@"STO_CUDA_ENTRY STV_DEFAULT"
_Z4fivePfii:
.text._Z4fivePfii:
[----:B------:R-:W-:Y:S08]  /*0000*/  LDC R1, c[0x0][0x37c] ;  /* 0x0000df00ff017b82 */ /* 0x000ff00000000800 */
[----:B------:R-:W0:Y:S01]  /*0010*/  LDC R8, c[0x0][0x388] ;  /* 0x0000e200ff087b82 */ /* 0x000e220000000800 */
[----:B------:R-:W1:Y:S01]  /*0020*/  S2R R0, SR_TID.X ;  /* 0x0000000000007919 */ /* 0x000e620000002100 */
[----:B------:R-:W2:Y:S01]  /*0030*/  LDCU.64 UR6, c[0x0][0x358] ;  /* 0x00006b00ff0677ac */ /* 0x000ea20008000a00 */
[----:B------:R-:W-:Y:S01]  /*0040*/  BSSY.RECONVERGENT B0, `(.L_x_0) ;  /* 0x0000b30000007945 */ /* 0x000fe20003800200 */
[----:B0-----:R-:W-:-:S04]  /*0050*/  IABS R6, R8 ;  /* 0x0000000800067213 */ /* 0x001fc80000000000 */
[----:B------:R-:W0:Y:S01]  /*0060*/  I2F.RP R4, R6 ;  /* 0x0000000600047306 */ /* 0x000e220000209400 */
[----:B-1----:R-:W-:Y:S02]  /*0070*/  IABS R7, R0 ;  /* 0x0000000000077213 */ /* 0x002fe40000000000 */
[----:B------:R-:W-:-:S05]  /*0080*/  ISETP.GE.AND P2, PT, R0, RZ, PT ;  /* 0x000000ff0000720c */ /* 0x000fca0003f46270 */
[----:B0-----:R-:W0:Y:S02]  /*0090*/  MUFU.RCP R4, R4 ;  /* 0x0000000400047308 */ /* 0x001e240000001000 */
[----:B0-----:R-:W-:-:S06]  /*00a0*/  IADD3 R2, PT, PT, R4, 0xffffffe, RZ ;  /* 0x0ffffffe04027810 */ /* 0x001fcc0007ffe0ff */
[----:B------:R0:W1:Y:S02]  /*00b0*/  F2I.FTZ.U32.TRUNC.NTZ R3, R2 ;  /* 0x0000000200037305 */ /* 0x000064000021f000 */
[----:B0-----:R-:W-:Y:S01]  /*00c0*/  HFMA2 R2, -RZ, RZ, 0, 0 ;  /* 0x00000000ff027431 */ /* 0x001fe200000001ff */
[----:B-1----:R-:W-:-:S05]  /*00d0*/  IADD3 R5, PT, PT, RZ, -R3, RZ ;  /* 0x80000003ff057210 */ /* 0x002fca0007ffe0ff */
[----:B------:R-:W-:-:S04]  /*00e0*/  IMAD R5, R5, R6, RZ ;  /* 0x0000000605057224 */ /* 0x000fc800078e02ff */
[----:B------:R-:W-:Y:S01]  /*00f0*/  IMAD.HI.U32 R3, R3, R5, R2 ;  /* 0x0000000503037227 */ /* 0x000fe200078e0002 */
[----:B------:R-:W-:-:S05]  /*0100*/  MOV R5, R7 ;  /* 0x0000000700057202 */ /* 0x000fca0000000f00 */
[----:B------:R-:W-:-:S05]  /*0110*/  IMAD.HI.U32 R3, R3, R5, RZ ;  /* 0x0000000503037227 */ /* 0x000fca00078e00ff */
[----:B------:R-:W-:-:S05]  /*0120*/  IADD3 R3, PT, PT, -R3, RZ, RZ ;  /* 0x000000ff03037210 */ /* 0x000fca0007ffe1ff */
[----:B------:R-:W-:-:S05]  /*0130*/  IMAD R3, R6, R3, R5 ;  /* 0x0000000306037224 */ /* 0x000fca00078e0205 */
[----:B------:R-:W-:-:S13]  /*0140*/  ISETP.GT.U32.AND P0, PT, R6, R3, PT ;  /* 0x000000030600720c */ /* 0x000fda0003f04070 */
[----:B------:R-:W-:Y:S02]  /*0150*/  @!P0 IADD3 R3, PT, PT, R3, -R6, RZ ;  /* 0x8000000603038210 */ /* 0x000fe40007ffe0ff */
[----:B------:R-:W-:Y:S02]  /*0160*/  ISETP.NE.AND P0, PT, R8, RZ, PT ;  /* 0x000000ff0800720c */ /* 0x000fe40003f05270 */
[----:B------:R-:W-:-:S13]  /*0170*/  ISETP.GT.U32.AND P1, PT, R6, R3, PT ;  /* 0x000000030600720c */ /* 0x000fda0003f24070 */
[----:B------:R-:W-:-:S04]  /*0180*/  @!P1 IADD3 R3, PT, PT, R3, -R6, RZ ;  /* 0x8000000603039210 */ /* 0x000fc80007ffe0ff */
[----:B------:R-:W-:Y:S02]  /*0190*/  @!P2 IADD3 R3, PT, PT, -R3, RZ, RZ ;  /* 0x000000ff0303a210 */ /* 0x000fe40007ffe1ff */
[----:B------:R-:W-:-:S04]  /*01a0*/  @!P0 LOP3.LUT R3, RZ, R8, RZ, 0x33, !PT ;  /* 0x00000008ff038212 */ /* 0x000fc800078e33ff */
[----:B------:R-:W-:-:S13]  /*01b0*/  ISETP.GT.AND P0, PT, R3, 0xf, PT ;  /* 0x0000000f0300780c */ /* 0x000fda0003f04270 */
[----:B--2---:R-:W-:Y:S05]  /*01c0*/  @P0 BRA `(.L_x_1) ;  /* 0x0000005800340947 */ /* 0x004fea0003800000 */
[----:B------:R-:W-:-:S13]  /*01d0*/  ISETP.GT.AND P0, PT, R3, 0x7, PT ;  /* 0x000000070300780c */ /* 0x000fda0003f04270 */
[----:B------:R-:W-:Y:S05]  /*01e0*/  @P0 BRA `(.L_x_2) ;  /* 0x0000002c00140947 */ /* 0x000fea0003800000 */
[----:B------:R-:W-:-:S13]  /*01f0*/  ISETP.GT.AND P0, PT, R3, 0x3, PT ;  /* 0x000000030300780c */ /* 0x000fda0003f04270 */
[----:B------:R-:W-:Y:S05]  /*0200*/  @P0 BRA `(.L_x_3) ;  /* 0x0000001400840947 */ /* 0x000fea0003800000 */
[----:B------:R-:W-:-:S13]  /*0210*/  ISETP.GT.AND P0, PT, R3, 0x1, PT ;  /* 0x000000010300780c */ /* 0x000fda0003f04270 */
[----:B------:R-:W-:Y:S05]  /*0220*/  @P0 BRA `(.L_x_4) ;  /* 0x0000000800bc0947 */ /* 0x000fea0003800000 */
[----:B------:R-:W-:-:S04]  /*0230*/  VIMNMX.U32 R2, PT, PT, R3, 0x2, PT ;  /* 0x0000000203027848 */ /* 0x000fc80003fe0000 */
[----:B------:R-:W-:-:S04]  /*0240*/  SHF.L.U32 R4, R2, 0x2, RZ ;  /* 0x0000000202047819 */ /* 0x000fc800000006ff */
[----:B------:R-:W0:Y:S02]  /*0250*/  LDC R2, c[0x2][R4] ;  /* 0x0080000004027b82 */ /* 0x000e240000000800 */
[----:B0-----:R-:W-:-:S04]  /*0260*/  SHF.R.S32.HI R3, RZ, 0x1f, R2 ;  /* 0x0000001fff037819 */ /* 0x001fc80000011402 */
.L_x_371:
[----:B------:R-:W-:Y:S05]  /*0270*/  BRX R2 -0x280                               (*"BRANCH_TARGETS .L_x_372,.L_x_373,.L_x_5"*) ;  /* 0xfffffffc02607949 */ /* 0x000fea000383ffff */
.L_x_373:
[----:B------:R-:W0:Y:S02]  /*0280*/  LDC R4, c[0x0][0x38c] ;  /* 0x0000e300ff047b82 */ /* 0x000e240000000800 */
[----:B0-----:R-:W-:-:S13]  /*0290*/  ISETP.GE.AND P0, PT, R4, 0x1, PT ;  /* 0x000000010400780c */ /* 0x001fda0003f06270 */
[----:B------:R-:W-:Y:S05]  /*02a0*/  @!P0 BRA `(.L_x_5) ;  /* 0x000000b000248947 */ /* 0x000fea0003800000 */
[----:B------:R-:W0:Y:S01]  /*02b0*/  S2UR UR4, SR_CTAID.X ;  /* 0x00000000000479c3 */ /* 0x000e220000002500 */
[----:B------:R-:W-:-:S04]  /*02c0*/  IADD3 R6, PT, PT, R4, -0x1, RZ ;  /* 0xffffffff04067810 */ /* 0x000fc80007ffe0ff */
[----:B------:R-:W-:Y:S02]  /*02d0*/  ISETP.GE.U32.AND P0, PT, R6, 0xf, PT ;  /* 0x0000000f0600780c */ /* 0x000fe40003f06070 */
[----:B------:R-:W-:Y:S01]  /*02e0*/  LOP3.LUT R6, R4, 0xf, RZ, 0xc0, !PT ;  /* 0x0000000f04067812 */ /* 0x000fe200078ec0ff */
[----:B------:R-:W0:Y:S08]  /*02f0*/  LDC R5, c[0x0][0x360] ;  /* 0x0000d800ff057b82 */ /* 0x000e300000000800 */
[----:B------:R-:W1:Y:S01]  /*0300*/  LDC.64 R2, c[0x0][0x380] ;  /* 0x0000e000ff027b82 */ /* 0x000e620000000a00 */
[----:B0-----:R-:W-:Y:S01]  /*0310*/  IMAD R5, R5, UR4, R0 ;  /* 0x0000000405057c24 */ /* 0x001fe2000f8e0200 */
[----:B------:R-:W-:-:S03]  /*0320*/  I2FP.F32.U32 R0, R4 ;  /* 0x0000000400007245 */ /* 0x000fc60000201000 */
[----:B-1----:R-:W-:Y:S01]  /*0330*/  IMAD.WIDE.U32 R2, R5, 0x4, R2 ;  /* 0x0000000405027825 */ /* 0x002fe200078e0002 */
[----:B------:R-:W-:Y:S06]  /*0340*/  @!P0 BRA `(.L_x_6) ;  /* 0x00000000006c8947 */ /* 0x000fec0003800000 */
[----:B------:R-:W-:Y:S02]  /*0350*/  LOP3.LUT R4, R4, 0x7ffffff0, RZ, 0xc0, !PT ;  /* 0x7ffffff004047812 */ /* 0x000fe400078ec0ff */
[----:B------:R-:W-:Y:S02]  /*0360*/  ISETP.GT.U32.AND P0, PT, R5, 0x3ff, PT ;  /* 0x000003ff0500780c */ /* 0x000fe40003f04070 */
[----:B------:R-:W-:-:S11]  /*0370*/  IADD3 R4, PT, PT, -R4, RZ, RZ ;  /* 0x000000ff04047210 */ /* 0x000fd60007ffe1ff */
.L_x_9:
[----:B------:R-:W-:Y:S01]  /*0380*/  IADD3 R4, PT, PT, R4, 0x10, RZ ;  /* 0x0000001004047810 */ /* 0x000fe20007ffe0ff */
[----:B------:R-:W-:Y:S03]  /*0390*/  BSSY.RECONVERGENT B1, `(.L_x_7) ;  /* 0x0000015000017945 */ /* 0x000fe60003800200 */
[----:B------:R-:W-:Y:S01]  /*03a0*/  ISETP.NE.AND P1, PT, R4, RZ, PT ;  /* 0x000000ff0400720c */ /* 0x000fe20003f25270 */
[----:B0-----:R-:W-:-:S12]  /*03b0*/  @P0 BRA `(.L_x_8) ;  /* 0x0000000000480947 */ /* 0x001fd80003800000 */
[----:B------:R-:W2:Y:S02]  /*03c0*/  LDG.E R7, desc[UR6][R2.64] ;  /* 0x0000000602077981 */ /* 0x000ea4000c1e1900 */
[----:B--2---:R-:W-:-:S04]  /*03d0*/  FADD R7, R0, R7 ;  /* 0x0000000700077221 */ /* 0x004fc80000000000 */
[----:B------:R-:W-:-:S04]  /*03e0*/  FADD R7, R0, R7 ;  /* 0x0000000700077221 */ /* 0x000fc80000000000 */
        /* <DEDUP_REMOVED lines=13> */
[----:B------:R-:W-:-:S05]  /*04c0*/  FADD R7, R0, R7 ;  /* 0x0000000700077221 */ /* 0x000fca0000000000 */
[----:B------:R0:W-:Y:S02]  /*04d0*/  STG.E desc[UR6][R2.64], R7 ;  /* 0x0000000702007986 */ /* 0x0001e4000c101906 */
.L_x_8:
[----:B------:R-:W-:Y:S05]  /*04e0*/  BSYNC.RECONVERGENT B1 ;  /* 0x0000000000017941 */ /* 0x000fea0003800200 */
.L_x_7:
[----:B------:R-:W-:Y:S05]  /*04f0*/  @P1 BRA `(.L_x_9) ;  /* 0xfffffffc00a01947 */ /* 0x000fea000383ffff */
.L_x_6:
[----:B------:R-:W-:-:S13]  /*0500*/  ISETP.NE.AND P0, PT, R6, RZ, PT ;  /* 0x000000ff0600720c */ /* 0x000fda0003f05270 */
[----:B------:R-:W-:Y:S05]  /*0510*/  @!P0 BRA `(.L_x_5) ;  /* 0x000000ac00888947 */ /* 0x000fea0003800000 */
[----:B------:R-:W0:Y:S01]  /*0520*/  LDC R4, c[0x0][0x38c] ;  /* 0x0000e300ff047b82 */ /* 0x000e220000000800 */
[----:B------:R-:W-:Y:S01]  /*0530*/  ISETP.GT.U32.AND P0, PT, R5, 0x3ff, PT ;  /* 0x000003ff0500780c */ /* 0x000fe20003f04070 */
[----:B------:R-:W-:Y:S03]  /*0540*/  BSSY.RECONVERGENT B1, `(.L_x_10) ;  /* 0x000000f000017945 */ /* 0x000fe60003800200 */
[----:B------:R-:W-:Y:S02]  /*0550*/  ISETP.LT.U32.OR P1, PT, R6, 0x8, P0 ;  /* 0x000000080600780c */ /* 0x000fe40000721470 */
[----:B0-----:R-:W-:-:S04]  /*0560*/  LOP3.LUT R7, R4, 0x7, RZ, 0xc0, !PT ;  /* 0x0000000704077812 */ /* 0x001fc800078ec0ff */
[----:B------:R-:W-:-:S07]  /*0570*/  ISETP.NE.AND P2, PT, R7, RZ, PT ;  /* 0x000000ff0700720c */ /* 0x000fce0003f45270 */
[----:B------:R-:W-:Y:S06]  /*0580*/  @P1 BRA `(.L_x_11) ;  /* 0x0000000000281947 */ /* 0x000fec0003800000 */
        /* <DEDUP_REMOVED lines=10> */
.L_x_11:
[----:B------:R-:W-:Y:S05]  /*0630*/  BSYNC.RECONVERGENT B1 ;  /* 0x0000000000017941 */ /* 0x000fea0003800200 */
.L_x_10:
[----:B------:R-:W-:Y:S05]  /*0640*/  @!P2 BRA `(.L_x_5) ;  /* 0x000000ac003ca947 */ /* 0x000fea0003800000 */
[----:B------:R-:W-:Y:S01]  /*0650*/  ISETP.LT.U32.OR P1, PT, R7, 0x4, P0 ;  /* 0x000000040700780c */ /* 0x000fe20000721470 */
[----:B------:R-:W-:Y:S01]  /*0660*/  BSSY.RECONVERGENT B1, `(.L_x_12) ;  /* 0x000000a000017945 */ /* 0x000fe20003800200 */
[----:B------:R-:W-:-:S04]  /*0670*/  LOP3.LUT R4, R4, 0x3, RZ, 0xc0, !PT ;  /* 0x0000000304047812 */ /* 0x000fc800078ec0ff */
[----:B------:R-:W-:-:S07]  /*0680*/  ISETP.NE.AND P2, PT, R4, RZ, PT ;  /* 0x000000ff0400720c */ /* 0x000fce0003f45270 */
[----:B------:R-:W-:Y:S06]  /*0690*/  @P1 BRA `(.L_x_13) ;  /* 0x0000000000181947 */ /* 0x000fec0003800000 */
[----:B0-----:R-:W2:Y:S02]  /*06a0*/  LDG.E R5, desc[UR6][R2.64] ;  /* 0x0000000602057981 */ /* 0x001ea4000c1e1900 */
[----:B--2---:R-:W-:-:S04]  /*06b0*/  FADD R5, R0, R5 ;  /* 0x0000000500057221 */ /* 0x004fc80000000000 */
[----:B------:R-:W-:-:S04]  /*06c0*/  FADD R5, R0, R5 ;  /* 0x0000000500057221 */ /* 0x000fc80000000000 */
[----:B------:R-:W-:-:S04]  /*06d0*/  FADD R5, R0, R5 ;  /* 0x0000000500057221 */ /* 0x000fc80000000000 */
[----:B------:R-:W-:-:S05]  /*06e0*/  FADD R5, R0, R5 ;  /* 0x0000000500057221 */ /* 0x000fca0000000000 */
[----:B------:R1:W-:Y:S02]  /*06f0*/  STG.E desc[UR6][R2.64], R5 ;  /* 0x0000000502007986 */ /* 0x0003e4000c101906 */
.L_x_13:
[----:B------:R-:W-:Y:S05]  /*0700*/  BSYNC.RECONVERGENT B1 ;  /* 0x0000000000017941 */ /* 0x000fea0003800200 */
.L_x_12:
[----:B------:R-:W-:Y:S05]  /*0710*/  @!P2 BRA `(.L_x_5) ;  /* 0x000000ac0008a947 */ /* 0x000fea0003800000 */
[----:B------:R-:W-:-:S07]  /*0720*/  IADD3 R4, PT, PT, -R4, RZ, RZ ;  /* 0x000000ff04047210 */ /* 0x000fce0007ffe1ff */
.L_x_16:
[----:B------:R-:W-:Y:S01]  /*0730*/  IADD3 R4, PT, PT, R4, 0x1, RZ ;  /* 0x0000000104047810 */ /* 0x000fe20007ffe0ff */
[----:B------:R-:W-:Y:S03]  /*0740*/  BSSY.RECONVERGENT B1, `(.L_x_14) ;  /* 0x0000006000017945 */ /* 0x000fe60003800200 */
[----:B------:R-:W-:Y:S01]  /*0750*/  ISETP.NE.AND P1, PT, R4, RZ, PT ;  /* 0x000000ff0400720c */ /* 0x000fe20003f25270 */
[----:B--2---:R-:W-:-:S12]  /*0760*/  @P0 BRA `(.L_x_15) ;  /* 0x00000000000c0947 */ /* 0x004fd80003800000 */
[----:B01----:R-:W2:Y:S02]  /*0770*/  LDG.E R5, desc[UR6][R2.64] ;  /* 0x0000000602057981 */ /* 0x003ea4000c1e1900 */
[----:B--2---:R-:W-:-:S05]  /*0780*/  FADD R5, R0, R5 ;  /* 0x0000000500057221 */ /* 0x004fca0000000000 */
[----:B------:R2:W-:Y:S02]  /*0790*/  STG.E desc[UR6][R2.64], R5 ;  /* 0x0000000502007986 */ /* 0x0005e4000c101906 */
.L_x_15:
[----:B------:R-:W-:Y:S05]  /*07a0*/  BSYNC.RECONVERGENT B1 ;  /* 0x0000000000017941 */ /* 0x000fea0003800200 */
.L_x_14:
[----:B------:R-:W-:Y:S05]  /*07b0*/  @!P1 BRA `(.L_x_5) ;  /* 0x000000a800e09947 */ /* 0x000fea0003800000 */
[----:B------:R-:W-:Y:S05]  /*07c0*/  BRA `(.L_x_16) ;  /* 0xfffffffc00d87947 */ /* 0x000fea000383ffff */
.L_x_372:
        /* <DEDUP_REMOVED lines=16> */
.L_x_20:
        /* <DEDUP_REMOVED lines=22> */
.L_x_19:
[----:B------:R-:W-:Y:S05]  /*0a30*/  BSYNC.RECONVERGENT B1 ;  /* 0x0000000000017941 */ /* 0x000fea0003800200 */
.L_x_18:
[----:B------:R-:W-:Y:S05]  /*0a40*/  @P1 BRA `(.L_x_20) ;  /* 0xfffffffc00a01947 */ /* 0x000fea000383ffff */
.L_x_17:
        /* <DEDUP_REMOVED lines=19> */
.L_x_22:
[----:B------:R-:W-:Y:S05]  /*0b80*/  BSYNC.RECONVERGENT B1 ;  /* 0x0000000000017941 */ /* 0x000fea0003800200 */
.L_x_21:
        /* <DEDUP_REMOVED lines=12> */
.L_x_24:
[----:B------:R-:W-:Y:S05]  /*0c50*/  BSYNC.RECONVERGENT B1 ;  /* 0x0000000000017941 */ /* 0x000fea0003800200 */
.L_x_23:
[----:B------:R-:W-:Y:S05]  /*0c60*/  @!P2 BRA `(.L_x_5) ;  /* 0x000000a400b4a947 */ /* 0x000fea0003800000 */
[----:B------:R-:W-:-:S07]  /*0c70*/  IADD3 R4, PT, PT, -R4, RZ, RZ ;  /* 0x000000ff04047210 */ /* 0x000fce0007ffe1ff */
.L_x_27:
[----:B------:R-:W-:Y:S01]  /*0c80*/  IADD3 R4, PT, PT, R4, 0x1, RZ ;  /* 0x0000000104047810 */ /* 0x000fe20007ffe0ff */
[----:B------:R-:W-:Y:S03]  /*0c90*/  BSSY.RECONVERGENT B1, `(.L_x_25) ;  /* 0x0000006000017945 */ /* 0x000fe60003800200 */
[----:B------:R-:W-:Y:S01]  /*0ca0*/  ISETP.NE.AND P1, PT, R4, RZ, PT ;  /* 0x000000ff0400720c */ /* 0x000fe20003f25270 */
[----:B--2---:R-:W-:-:S12]  /*0cb0*/  @P0 BRA `(.L_x_26) ;  /* 0x00000000000c0947 */ /* 0x004fd80003800000 */
[----:B01----:R-:W2:Y:S02]  /*0cc0*/  LDG.E R5, desc[UR6][R2.64] ;  /* 0x0000000602057981 */ /* 0x003ea4000c1e1900 */
[----:B--2---:R-:W-:-:S05]  /*0cd0*/  FADD R5, R0, R5 ;  /* 0x0000000500057221 */ /* 0x004fca0000000000 */
[----:B------:R2:W-:Y:S02]  /*0ce0*/  STG.E desc[UR6][R2.64], R5 ;  /* 0x0000000502007986 */ /* 0x0005e4000c101906 */
.L_x_26:
[----:B------:R-:W-:Y:S05]  /*0cf0*/  BSYNC.RECONVERGENT B1 ;  /* 0x0000000000017941 */ /* 0x000fea0003800200 */
.L_x_25:
[----:B------:R-:W-:Y:S05]  /*0d00*/  @!P1 BRA `(.L_x_5) ;  /* 0x000000a4008c9947 */ /* 0x000fea0003800000 */
[----:B------:R-:W-:Y:S05]  /*0d10*/  BRA `(.L_x_27) ;  /* 0xfffffffc00d87947 */ /* 0x000fea000383ffff */
.L_x_4:
[----:B------:R-:W-:-:S04]  /*0d20*/  MOV R2, 0xfffffffe ;  /* 0xfffffffe00027802 */ /* 0x000fc80000000f00 */
[----:B------:R-:W-:-:S04]  /*0d30*/  VIADDMNMX.U32 R2, R3, R2, 0x2, PT ;  /* 0x0000000203027446 */ /* 0x000fc80003800002 */
[----:B------:R-:W-:-:S04]  /*0d40*/  SHF.L.U32 R4, R2, 0x2, RZ ;  /* 0x0000000202047819 */ /* 0x000fc800000006ff */
[----:B------:R-:W0:Y:S02]  /*0d50*/  LDC R2, c[0x2][R4+0xc] ;  /* 0x0080030004027b82 */ /* 0x000e240000000800 */
[----:B0-----:R-:W-:-:S04]  /*0d60*/  SHF.R.S32.HI R3, RZ, 0x1f, R2 ;  /* 0x0000001fff037819 */ /* 0x001fc80000011402 */
.L_x_375:
[----:B------:R-:W-:Y:S05]  /*0d70*/  BRX R2 -0xd80                               (*"BRANCH_TARGETS .L_x_376,.L_x_377,.L_x_5"*) ;  /* 0xfffffff002a07949 */ /* 0x000fea000383ffff */
.L_x_377:
        /* <DEDUP_REMOVED lines=16> */
.L_x_31:
        /* <DEDUP_REMOVED lines=22> */
.L_x_30:
[----:B------:R-:W-:Y:S05]  /*0fe0*/  BSYNC.RECONVERGENT B1 ;  /* 0x0000000000017941 */ /* 0x000fea0003800200 */
.L_x_29:
[----:B------:R-:W-:Y:S05]  /*0ff0*/  @P1 BRA `(.L_x_31) ;  /* 0xfffffffc00a01947 */ /* 0x000fea000383ffff */
.L_x_28:
        /* <DEDUP_REMOVED lines=19> */
.L_x_33:
[----:B------:R-:W-:Y:S05]  /*1130*/  BSYNC.RECONVERGENT B1 ;  /* 0x0000000000017941 */ /* 0x000fea0003800200 */
.L_x_32:
        /* <DEDUP_REMOVED lines=12> */
.L_x_35:
[----:B------:R-:W-:Y:S05]  /*1200*/  BSYNC.RECONVERGENT B1 ;  /* 0x0000000000017941 */ /* 0x000fea0003800200 */
.L_x_34:
[----:B------:R-:W-:Y:S05]  /*1210*/  @!P2 BRA `(.L_x_5) ;  /* 0x000000a00048a947 */ /* 0x000fea0003800000 */
[----:B------:R-:W-:-:S07]  /*1220*/  IADD3 R4, PT, PT, -R4, RZ, RZ ;  /* 0x000000ff04047210 */ /* 0x000fce0007ffe1ff */
.L_x_38:
[----:B------:R-:W-:Y:S01]  /*1230*/  IADD3 R4, PT, PT, R4, 0x1, RZ ;  /* 0x0000000104047810 */ /* 0x000fe20007ffe0ff */
[----:B------:R-:W-:Y:S03]  /*1240*/  BSSY.RECONVERGENT B1, `(.L_x_36) ;  /* 0x0000006000017945 */ /* 0x000fe60003800200 */
[----:B------:R-:W-:Y:S01]  /*1250*/  ISETP.NE.AND P1, PT, R4, RZ, PT ;  /* 0x000000ff0400720c */ /* 0x000fe20003f25270 */
[----:B--2---:R-:W-:-:S12]  /*1260*/  @P0 BRA `(.L_x_37) ;  /* 0x00000000000c0947 */ /* 0x004fd80003800000 */
[----:B01----:R-:W2:Y:S02]  /*1270*/  LDG.E R5, desc[UR6][R2.64] ;  /* 0x0000000602057981 */ /* 0x003ea4000c1e1900 */
[----:B--2---:R-:W-:-:S05]  /*1280*/  FADD R5, R0, R5 ;  /* 0x0000000500057221 */ /* 0x004fca0000000000 */
[----:B------:R2:W-:Y:S02]  /*1290*/  STG.E desc[UR6][R2.64], R5 ;  /* 0x0000000502007986 */ /* 0x0005e4000c101906 */
.L_x_37:
[----:B------:R-:W-:Y:S05]  /*12a0*/  BSYNC.RECONVERGENT B1 ;  /* 0x0000000000017941 */ /* 0x000fea0003800200 */
.L_x_36:
[----:B------:R-:W-:Y:S05]  /*12b0*/  @!P1 BRA `(.L_x_5) ;  /* 0x000000a000209947 */ /* 0x000fea0003800000 */
[----:B------:R-:W-:Y:S05]  /*12c0*/  BRA `(.L_x_38) ;  /* 0xfffffffc00d87947 */ /* 0x000fea000383ffff */
.L_x_376:
        /* <DEDUP_REMOVED lines=16> */
.L_x_42:
        /* <DEDUP_REMOVED lines=22> */
.L_x_41:
[----:B------:R-:W-:Y:S05]  /*1530*/  BSYNC.RECONVERGENT B1 ;  /* 0x0000000000017941 */ /* 0x000fea0003800200 */
.L_x_40:
[----:B------:R-:W-:Y:S05]  /*1540*/  @P1 BRA `(.L_x_42) ;  /* 0xfffffffc00a01947 */ /* 0x000fea000383ffff */
.L_x_39:
        /* <DEDUP_REMOVED lines=19> */
.L_x_44:
[----:B------:R-:W-:Y:S05]  /*1680*/  BSYNC.RECONVERGENT B1 ;  /* 0x0000000000017941 */ /* 0x000fea0003800200 */
.L_x_43:
        /* <DEDUP_REMOVED lines=12> */
.L_x_46:
[----:B------:R-:W-:Y:S05]  /*1750*/  BSYNC.RECONVERGENT B1 ;  /* 0x0000000000017941 */ /* 0x000fea0003800200 */
.L_x_45:
[----:B------:R-:W-:Y:S05]  /*1760*/  @!P2 BRA `(.L_x_5) ;  /* 0x0000009800f4a947 */ /* 0x000fea0003800000 */
[----:B------:R-:W-:-:S07]  /*1770*/  IADD3 R4, PT, PT, -R4, RZ, RZ ;  /* 0x000000ff04047210 */ /* 0x000fce0007ffe1ff */
.L_x_49:
[----:B------:R-:W-:Y:S01]  /*1780*/  IADD3 R4, PT, PT, R4, 0x1, RZ ;  /* 0x0000000104047810 */ /* 0x000fe20007ffe0ff */
[----:B------:R-:W-:Y:S03]  /*1790*/  BSSY.RECONVERGENT B1, `(.L_x_47) ;  /* 0x0000006000017945 */ /* 0x000fe60003800200 */
[----:B------:R-:W-:Y:S01]  /*17a0*/  ISETP.NE.AND P1, PT, R4, RZ, PT ;  /* 0x000000ff0400720c */ /* 0x000fe20003f25270 */
[----:B--2---:R-:W-:-:S12]  /*17b0*/  @P0 BRA `(.L_x_48) ;  /* 0x00000000000c0947 */ /* 0x004fd80003800000 */
[----:B01----:R-:W2:Y:S02]  /*17c0*/  LDG.E R5, desc[UR6][R2.64] ;  /* 0x0000000602057981 */ /* 0x003ea4000c1e1900 */
[----:B--2---:R-:W-:-:S05]  /*17d0*/  FADD R5, R0, R5 ;  /* 0x0000000500057221 */ /* 0x004fca0000000000 */
[----:B------:R2:W-:Y:S02]  /*17e0*/  STG.E desc[UR6][R2.64], R5 ;  /* 0x0000000502007986 */ /* 0x0005e4000c101906 */
.L_x_48:
[----:B------:R-:W-:Y:S05]  /*17f0*/  BSYNC.RECONVERGENT B1 ;  /* 0x0000000000017941 */ /* 0x000fea0003800200 */
.L_x_47:
[----:B------:R-:W-:Y:S05]  /*1800*/  @!P1 BRA `(.L_x_5) ;  /* 0x0000009800cc9947 */ /* 0x000fea0003800000 */
[----:B------:R-:W-:Y:S05]  /*1810*/  BRA `(.L_x_49) ;  /* 0xfffffffc00d87947 */ /* 0x000fea000383ffff */
.L_x_3:
[----:B------:R-:W-:-:S13]  /*1820*/  ISETP.GT.AND P0, PT, R3, 0x5, PT ;  /* 0x000000050300780c */ /* 0x000fda0003f04270 */
[----:B------:R-:W-:Y:S05]  /*1830*/  @P0 BRA `(.L_x_50) ;  /* 0x0000000800c00947 */ /* 0x000fea0003800000 */
[----:B------:R-:W-:-:S04]  /*1840*/  MOV R2, 0xfffffffc ;  /* 0xfffffffc00027802 */ /* 0x000fc80000000f00 */
[----:B------:R-:W-:-:S04]  /*1850*/  VIADDMNMX.U32 R2, R3, R2, 0x2, PT ;  /* 0x0000000203027446 */ /* 0x000fc80003800002 */
[----:B------:R-:W-:-:S04]  /*1860*/  SHF.L.U32 R4, R2, 0x2, RZ ;  /* 0x0000000202047819 */ /* 0x000fc800000006ff */
[----:B------:R-:W0:Y:S02]  /*1870*/  LDC R2, c[0x2][R4+0x18] ;  /* 0x0080060004027b82 */ /* 0x000e240000000800 */
[----:B0-----:R-:W-:-:S04]  /*1880*/  SHF.R.S32.HI R3, RZ, 0x1f, R2 ;  /* 0x0000001fff037819 */ /* 0x001fc80000011402 */
.L_x_379:
[----:B------:R-:W-:Y:S05]  /*1890*/  BRX R2 -0x18a0                              (*"BRANCH_TARGETS .L_x_380,.L_x_381,.L_x_5"*) ;  /* 0xffffffe402d87949 */ /* 0x000fea000383ffff */
.L_x_381:
        /* <DEDUP_REMOVED lines=16> */
.L_x_54:
        /* <DEDUP_REMOVED lines=22> */
.L_x_53:
[----:B------:R-:W-:Y:S05]  /*1b00*/  BSYNC.RECONVERGENT B1 ;  /* 0x0000000000017941 */ /* 0x000fea0003800200 */
.L_x_52:
[----:B------:R-:W-:Y:S05]  /*1b10*/  @P1 BRA `(.L_x_54) ;  /* 0xfffffffc00a01947 */ /* 0x000fea000383ffff */
.L_x_51:
        /* <DEDUP_REMOVED lines=19> */
.L_x_56:
[----:B------:R-:W-:Y:S05]  /*1c50*/  BSYNC.RECONVERGENT B1 ;  /* 0x0000000000017941 */ /* 0x000fea0003800200 */
.L_x_55:
        /* <DEDUP_REMOVED lines=12> */
.L_x_58:
[----:B------:R-:W-:Y:S05]  /*1d20*/  BSYNC.RECONVERGENT B1 ;  /* 0x0000000000017941 */ /* 0x000fea0003800200 */
.L_x_57:
[----:B------:R-:W-:Y:S05]  /*1d30*/  @!P2 BRA `(.L_x_5) ;  /* 0x000000940080a947 */ /* 0x000fea0003800000 */
[----:B------:R-:W-:-:S07]  /*1d40*/  IADD3 R4, PT, PT, -R4, RZ, RZ ;  /* 0x000000ff04047210 */ /* 0x000fce0007ffe1ff */
.L_x_61:
[----:B------:R-:W-:Y:S01]  /*1d50*/  IADD3 R4, PT, PT, R4, 0x1, RZ ;  /* 0x0000000104047810 */ /* 0x000fe20007ffe0ff */
[----:B------:R-:W-:Y:S03]  /*1d60*/  BSSY.RECONVERGENT B1, `(.L_x_59) ;  /* 0x0000006000017945 */ /* 0x000fe60003800200 */
[----:B------:R-:W-:Y:S01]  /*1d70*/  ISETP.NE.AND P1, PT, R4, RZ, PT ;  /* 0x000000ff0400720c */ /* 0x000fe20003f25270 */
[----:B--2---:R-:W-:-:S12]  /*1d80*/  @P0 BRA `(.L_x_60) ;  /* 0x00000000000c0947 */ /* 0x004fd80003800000 */
[----:B01----:R-:W2:Y:S02]  /*1d90*/  LDG.E R5, desc[UR6][R2.64] ;  /* 0x0000000602057981 */ /* 0x003ea4000c1e1900 */
[----:B--2---:R-:W-:-:S05]  /*1da0*/  FADD R5, R0, R5 ;  /* 0x0000000500057221 */ /* 0x004fca0000000000 */
[----:B------:R2:W-:Y:S02]  /*1db0*/  STG.E desc[UR6][R2.64], R5 ;  /* 0x0000000502007986 */ /* 0x0005e4000c101906 */
.L_x_60:
[----:B------:R-:W-:Y:S05]  /*1dc0*/  BSYNC.RECONVERGENT B1 ;  /* 0x0000000000017941 */ /* 0x000fea0003800200 */
.L_x_59:
[----:B------:R-:W-:Y:S05]  /*1dd0*/  @!P1 BRA `(.L_x_5) ;  /* 0x0000009400589947 */ /* 0x000fea0003800000 */
[----:B------:R-:W-:Y:S05]  /*1de0*/  BRA `(.L_x_61) ;  /* 0xfffffffc00d87947 */ /* 0x000fea000383ffff */
.L_x_380:
        /* <DEDUP_REMOVED lines=16> */
.L_x_65:
        /* <DEDUP_REMOVED lines=22> */
.L_x_64:
[----:B------:R-:W-:Y:S05]  /*2050*/  BSYNC.RECONVERGENT B1 ;  /* 0x0000000000017941 */ /* 0x000fea0003800200 */
.L_x_63:
[----:B------:R-:W-:Y:S05]  /*2060*/  @P1 BRA `(.L_x_65) ;  /* 0xfffffffc00a01947 */ /* 0x000fea000383ffff */
.L_x_62:
        /* <DEDUP_REMOVED lines=19> */
.L_x_67:
[----:B------:R-:W-:Y:S05]  /*21a0*/  BSYNC.RECONVERGENT B1 ;  /* 0x0000000000017941 */ /* 0x000fea0003800200 */
.L_x_66:
        /* <DEDUP_REMOVED lines=12> */
.L_x_69:
[----:B------:R-:W-:Y:S05]  /*2270*/  BSYNC.RECONVERGENT B1 ;  /* 0x0000000000017941 */ /* 0x000fea0003800200 */
.L_x_68:
[----:B------:R-:W-:Y:S05]  /*2280*/  @!P2 BRA `(.L_x_5) ;  /* 0x00000090002ca947 */ /* 0x000fea0003800000 */
[----:B------:R-:W-:-:S07]  /*2290*/  IADD3 R4, PT, PT, -R4, RZ, RZ ;  /* 0x000000ff04047210 */ /* 0x000fce0007ffe1ff */
.L_x_72:
[----:B------:R-:W-:Y:S01]  /*22a0*/  IADD3 R4, PT, PT, R4, 0x1, RZ ;  /* 0x0000000104047810 */ /* 0x000fe20007ffe0ff */
[----:B------:R-:W-:Y:S03]  /*22b0*/  BSSY.RECONVERGENT B1, `(.L_x_70) ;  /* 0x0000006000017945 */ /* 0x000fe60003800200 */
[----:B------:R-:W-:Y:S01]  /*22c0*/  ISETP.NE.AND P1, PT, R4, RZ, PT ;  /* 0x000000ff0400720c */ /* 0x000fe20003f25270 */
[----:B--2---:R-:W-:-:S12]  /*22d0*/  @P0 BRA `(.L_x_71) ;  /* 0x00000000000c0947 */ /* 0x004fd80003800000 */
[----:B01----:R-:W2:Y:S02]  /*22e0*/  LDG.E R5, desc[UR6][R2.64] ;  /* 0x0000000602057981 */ /* 0x003ea4000c1e1900 */
[----:B--2---:R-:W-:-:S05]  /*22f0*/  FADD R5, R0, R5 ;  /* 0x0000000500057221 */ /* 0x004fca0000000000 */
[----:B------:R2:W-:Y:S02]  /*2300*/  STG.E desc[UR6][R2.64], R5 ;  /* 0x0000000502007986 */ /* 0x0005e4000c101906 */
.L_x_71:
[----:B------:R-:W-:Y:S05]  /*2310*/  BSYNC.RECONVERGENT B1 ;  /* 0x0000000000017941 */ /* 0x000fea0003800200 */
.L_x_70:
[----:B------:R-:W-:Y:S05]  /*2320*/  @!P1 BRA `(.L_x_5) ;  /* 0x0000009000049947 */ /* 0x000fea0003800000 */
[----:B------:R-:W-:Y:S05]  /*2330*/  BRA `(.L_x_72) ;  /* 0xfffffffc00d87947 */ /* 0x000fea000383ffff */
.L_x_50:
[----:B------:R-:W-:-:S04]  /*2340*/  MOV R2, 0xfffffffa ;  /* 0xfffffffa00027802 */ /* 0x000fc80000000f00 */
[----:B------:R-:W-:-:S04]  /*2350*/  VIADDMNMX.U32 R2, R3, R2, 0x2, PT ;  /* 0x0000000203027446 */ /* 0x000fc80003800002 */
[----:B------:R-:W-:-:S04]  /*2360*/  SHF.L.U32 R4, R2, 0x2, RZ ;  /* 0x0000000202047819 */ /* 0x000fc800000006ff */
[----:B------:R-:W0:Y:S02]  /*2370*/  LDC R2, c[0x2][R4+0x24] ;  /* 0x0080090004027b82 */ /* 0x000e240000000800 */
[----:B0-----:R-:W-:-:S04]  /*2380*/  SHF.R.S32.HI R3, RZ, 0x1f, R2 ;  /* 0x0000001fff037819 */ /* 0x001fc80000011402 */
.L_x_383:
[----:B------:R-:W-:Y:S05]  /*2390*/  BRX R2 -0x23a0                              (*"BRANCH_TARGETS .L_x_384,.L_x_385,.L_x_5"*) ;  /* 0xffffffdc02187949 */ /* 0x000fea000383ffff */
.L_x_385:
        /* <DEDUP_REMOVED lines=16> */
.L_x_76:
        /* <DEDUP_REMOVED lines=22> */
.L_x_75:
[----:B------:R-:W-:Y:S05]  /*2600*/  BSYNC.RECONVERGENT B1 ;  /* 0x0000000000017941 */ /* 0x000fea0003800200 */
.L_x_74:
[----:B------:R-:W-:Y:S05]  /*2610*/  @P1 BRA `(.L_x_76) ;  /* 0xfffffffc00a01947 */ /* 0x000fea000383ffff */
.L_x_73:
        /* <DEDUP_REMOVED lines=19> */
.L_x_78:
[----:B------:R-:W-:Y:S05]  /*2750*/  BSYNC.RECONVERGENT B1 ;  /* 0x0000000000017941 */ /* 0x000fea0003800200 */
.L_x_77:
        /* <DEDUP_REMOVED lines=12> */
.L_x_80:
[----:B------:R-:W-:Y:S05]  /*2820*/  BSYNC.RECONVERGENT B1 ;  /* 0x0000000000017941 */ /* 0x000fea0003800200 */
.L_x_79:
[----:B------:R-:W-:Y:S05]  /*2830*/  @!P2 BRA `(.L_x_5) ;  /* 0x0000008800c0a947 */ /* 0x000fea0003800000 */
[----:B------:R-:W-:-:S07]  /*2840*/  IADD3 R4, PT, PT, -R4, RZ, RZ ;  /* 0x000000ff04047210 */ /* 0x000fce0007ffe1ff */
.L_x_83:
[----:B------:R-:W-:Y:S01]  /*2850*/  IADD3 R4, PT, PT, R4, 0x1, RZ ;  /* 0x0000000104047810 */ /* 0x000fe20007ffe0ff */
[----:B------:R-:W-:Y:S03]  /*2860*/  BSSY.RECONVERGENT B1, `(.L_x_81) ;  /* 0x0000006000017945 */ /* 0x000fe60003800200 */
[----:B------:R-:W-:Y:S01]  /*2870*/  ISETP.NE.AND P1, PT, R4, RZ, PT ;  /* 0x000000ff0400720c */ /* 0x000fe20003f25270 */
[----:B--2---:R-:W-:-:S12]  /*2880*/  @P0 BRA `(.L_x_82) ;  /* 0x00000000000c0947 */ /* 0x004fd80003800000 */
[----:B01----:R-:W2:Y:S02]  /*2890*/  LDG.E R5, desc[UR6][R2.64] ;  /* 0x0000000602057981 */ /* 0x003ea4000c1e1900 */
[----:B--2---:R-:W-:-:S05]  /*28a0*/  FADD R5, R0, R5 ;  /* 0x0000000500057221 */ /* 0x004fca0000000000 */
[----:B------:R2:W-:Y:S02]  /*28b0*/  STG.E desc[UR6][R2.64], R5 ;  /* 0x0000000502007986 */ /* 0x0005e4000c101906 */
.L_x_82:
[----:B------:R-:W-:Y:S05]  /*28c0*/  BSYNC.RECONVERGENT B1 ;  /* 0x0000000000017941 */ /* 0x000fea0003800200 */
.L_x_81:
[----:B------:R-:W-:Y:S05]  /*28d0*/  @!P1 BRA `(.L_x_5) ;  /* 0x0000008800989947 */ /* 0x000fea0003800000 */
[----:B------:R-:W-:Y:S05]  /*28e0*/  BRA `(.L_x_83) ;  /* 0xfffffffc00d87947 */ /* 0x000fea000383ffff */
.L_x_384:
        /* <DEDUP_REMOVED lines=16> */
.L_x_87:
        /* <DEDUP_REMOVED lines=22> */
.L_x_86:
[----:B------:R-:W-:Y:S05]  /*2b50*/  BSYNC.RECONVERGENT B1 ;  /* 0x0000000000017941 */ /* 0x000fea0003800200 */
.L_x_85:
[----:B------:R-:W-:Y:S05]  /*2b60*/  @P1 BRA `(.L_x_87) ;  /* 0xfffffffc00a01947 */ /* 0x000fea000383ffff */
.L_x_84:
        /* <DEDUP_REMOVED lines=19> */
.L_x_89:
[----:B------:R-:W-:Y:S05]  /*2ca0*/  BSYNC.RECONVERGENT B1 ;  /* 0x0000000000017941 */ /* 0x000fea0003800200 */
.L_x_88:
        /* <DEDUP_REMOVED lines=12> */
.L_x_91:
[----:B------:R-:W-:Y:S05]  /*2d70*/  BSYNC.RECONVERGENT B1 ;  /* 0x0000000000017941 */ /* 0x000fea0003800200 */
.L_x_90:
[----:B------:R-:W-:Y:S05]  /*2d80*/  @!P2 BRA `(.L_x_5) ;  /* 0x00000084006ca947 */ /* 0x000fea0003800000 */
[----:B------:R-:W-:-:S07]  /*2d90*/  IADD3 R4, PT, PT, -R4, RZ, RZ ;  /* 0x000000ff04047210 */ /* 0x000fce0007ffe1ff */
.L_x_94:
[----:B------:R-:W-:Y:S01]  /*2da0*/  IADD3 R4, PT, PT, R4, 0x1, RZ ;  /* 0x0000000104047810 */ /* 0x000fe20007ffe0ff */
[----:B------:R-:W-:Y:S03]  /*2db0*/  BSSY.RECONVERGENT B1, `(.L_x_92) ;  /* 0x0000006000017945 */ /* 0x000fe60003800200 */
[----:B------:R-:W-:Y:S01]  /*2dc0*/  ISETP.NE.AND P1, PT, R4, RZ, PT ;  /* 0x000000ff0400720c */ /* 0x000fe20003f25270 */
[----:B--2---:R-:W-:-:S12]  /*2dd0*/  @P0 BRA `(.L_x_93) ;  /* 0x00000000000c0947 */ /* 0x004fd80003800000 */
[----:B01----:R-:W2:Y:S02]  /*2de0*/  LDG.E R5, desc[UR6][R2.64] ;  /* 0x0000000602057981 */ /* 0x003ea4000c1e1900 */
[----:B--2---:R-:W-:-:S05]  /*2df0*/  FADD R5, R0, R5 ;  /* 0x0000000500057221 */ /* 0x004fca0000000000 */
[----:B------:R2:W-:Y:S02]  /*2e00*/  STG.E desc[UR6][R2.64], R5 ;  /* 0x0000000502007986 */ /* 0x0005e4000c101906 */
.L_x_93:
[----:B------:R-:W-:Y:S05]  /*2e10*/  BSYNC.RECONVERGENT B1 ;  /* 0x0000000000017941 */ /* 0x000fea0003800200 */
.L_x_92:
[----:B------:R-:W-:Y:S05]  /*2e20*/  @!P1 BRA `(.L_x_5) ;  /* 0x0000008400449947 */ /* 0x000fea0003800000 */
[----:B------:R-:W-:Y:S05]  /*2e30*/  BRA `(.L_x_94) ;  /* 0xfffffffc00d87947 */ /* 0x000fea000383ffff */
.L_x_2:
[----:B------:R-:W-:-:S13]  /*2e40*/  ISETP.GT.AND P0, PT, R3, 0xb, PT ;  /* 0x0000000b0300780c */ /* 0x000fda0003f04270 */
[----:B------:R-:W-:Y:S05]  /*2e50*/  @P0 BRA `(.L_x_95) ;  /* 0x0000001400880947 */ /* 0x000fea0003800000 */
[----:B------:R-:W-:-:S13]  /*2e60*/  ISETP.GT.AND P0, PT, R3, 0x9, PT ;  /* 0x000000090300780c */ /* 0x000fda0003f04270 */
[----:B------:R-:W-:Y:S05]  /*2e70*/  @P0 BRA `(.L_x_96) ;  /* 0x0000000800c00947 */ /* 0x000fea0003800000 */
[----:B------:R-:W-:-:S04]  /*2e80*/  MOV R2, 0xfffffff8 ;  /* 0xfffffff800027802 */ /* 0x000fc80000000f00 */
[----:B------:R-:W-:-:S04]  /*2e90*/  VIADDMNMX.U32 R2, R3, R2, 0x2, PT ;  /* 0x0000000203027446 */ /* 0x000fc80003800002 */
[----:B------:R-:W-:-:S04]  /*2ea0*/  SHF.L.U32 R4, R2, 0x2, RZ ;  /* 0x0000000202047819 */ /* 0x000fc800000006ff */
[----:B------:R-:W0:Y:S02]  /*2eb0*/  LDC R2, c[0x2][R4+0x30] ;  /* 0x00800c0004027b82 */ /* 0x000e240000000800 */
[----:B0-----:R-:W-:-:S04]  /*2ec0*/  SHF.R.S32.HI R3, RZ, 0x1f, R2 ;  /* 0x0000001fff037819 */ /* 0x001fc80000011402 */
.L_x_387:
[----:B------:R-:W-:Y:S05]  /*2ed0*/  BRX R2 -0x2ee0                              (*"BRANCH_TARGETS .L_x_388,.L_x_389,.L_x_5"*) ;  /* 0xffffffd002487949 */ /* 0x000fea000383ffff */
.L_x_389:
        /* <DEDUP_REMOVED lines=16> */
.L_x_100:
        /* <DEDUP_REMOVED lines=22> */
.L_x_99:
[----:B------:R-:W-:Y:S05]  /*3140*/  BSYNC.RECONVERGENT B1 ;  /* 0x0000000000017941 */ /* 0x000fea0003800200 */
.L_x_98:
[----:B------:R-:W-:Y:S05]  /*3150*/  @P1 BRA `(.L_x_100) ;  /* 0xfffffffc00a01947 */ /* 0x000fea000383ffff */
.L_x_97:
        /* <DEDUP_REMOVED lines=19> */
.L_x_102:
[----:B------:R-:W-:Y:S05]  /*3290*/  BSYNC.RECONVERGENT B1 ;  /* 0x0000000000017941 */ /* 0x000fea0003800200 */
.L_x_101:
        /* <DEDUP_REMOVED lines=12> */
.L_x_104:
[----:B------:R-:W-:Y:S05]  /*3360*/  BSYNC.RECONVERGENT B1 ;  /* 0x0000000000017941 */ /* 0x000fea0003800200 */
.L_x_103:
[----:B------:R-:W-:Y:S05]  /*3370*/  @!P2 BRA `(.L_x_5) ;  /* 0x0000007c00f0a947 */ /* 0x000fea0003800000 */
[----:B------:R-:W-:-:S07]  /*3380*/  IADD3 R4, PT, PT, -R4, RZ, RZ ;  /* 0x000000ff04047210 */ /* 0x000fce0007ffe1ff */
.L_x_107:
[----:B------:R-:W-:Y:S01]  /*3390*/  IADD3 R4, PT, PT, R4, 0x1, RZ ;  /* 0x0000000104047810 */ /* 0x000fe20007ffe0ff */
[----:B------:R-:W-:Y:S03]  /*33a0*/  BSSY.RECONVERGENT B1, `(.L_x_105) ;  /* 0x0000006000017945 */ /* 0x000fe60003800200 */
[----:B------:R-:W-:Y:S01]  /*33b0*/  ISETP.NE.AND P1, PT, R4, RZ, PT ;  /* 0x000000ff0400720c */ /* 0x000fe20003f25270 */
[----:B--2---:R-:W-:-:S12]  /*33c0*/  @P0 BRA `(.L_x_106) ;  /* 0x00000000000c0947 */ /* 0x004fd80003800000 */
[----:B01----:R-:W2:Y:S02]  /*33d0*/  LDG.E R5, desc[UR6][R2.64] ;  /* 0x0000000602057981 */ /* 0x003ea4000c1e1900 */
[----:B--2---:R-:W-:-:S05]  /*33e0*/  FADD R5, R0, R5 ;  /* 0x0000000500057221 */ /* 0x004fca0000000000 */
[----:B------:R2:W-:Y:S02]  /*33f0*/  STG.E desc[UR6][R2.64], R5 ;  /* 0x0000000502007986 */ /* 0x0005e4000c101906 */
.L_x_106:
[----:B------:R-:W-:Y:S05]  /*3400*/  BSYNC.RECONVERGENT B1 ;  /* 0x0000000000017941 */ /* 0x000fea0003800200 */
.L_x_105:
[----:B------:R-:W-:Y:S05]  /*3410*/  @!P1 BRA `(.L_x_5) ;  /* 0x0000007c00c89947 */ /* 0x000fea0003800000 */
[----:B------:R-:W-:Y:S05]  /*3420*/  BRA `(.L_x_107) ;  /* 0xfffffffc00d87947 */ /* 0x000fea000383ffff */
.L_x_388:
        /* <DEDUP_REMOVED lines=16> */
.L_x_111:
        /* <DEDUP_REMOVED lines=22> */
.L_x_110:
[----:B------:R-:W-:Y:S05]  /*3690*/  BSYNC.RECONVERGENT B1 ;  /* 0x0000000000017941 */ /* 0x000fea0003800200 */
.L_x_109:
[----:B------:R-:W-:Y:S05]  /*36a0*/  @P1 BRA `(.L_x_111) ;  /* 0xfffffffc00a01947 */ /* 0x000fea000383ffff */
.L_x_108:
        /* <DEDUP_REMOVED lines=19> */
.L_x_113:
[----:B------:R-:W-:Y:S05]  /*37e0*/  BSYNC.RECONVERGENT B1 ;  /* 0x0000000000017941 */ /* 0x000fea0003800200 */
.L_x_112:
        /* <DEDUP_REMOVED lines=12> */
.L_x_115:
[----:B------:R-:W-:Y:S05]  /*38b0*/  BSYNC.RECONVERGENT B1 ;  /* 0x0000000000017941 */ /* 0x000fea0003800200 */
.L_x_114:
[----:B------:R-:W-:Y:S05]  /*38c0*/  @!P2 BRA `(.L_x_5) ;  /* 0x00000078009ca947 */ /* 0x000fea0003800000 */
[----:B------:R-:W-:-:S07]  /*38d0*/  IADD3 R4, PT, PT, -R4, RZ, RZ ;  /* 0x000000ff04047210 */ /* 0x000fce0007ffe1ff */
.L_x_118:
[----:B------:R-:W-:Y:S01]  /*38e0*/  IADD3 R4, PT, PT, R4, 0x1, RZ ;  /* 0x0000000104047810 */ /* 0x000fe20007ffe0ff */
[----:B------:R-:W-:Y:S03]  /*38f0*/  BSSY.RECONVERGENT B1, `(.L_x_116) ;  /* 0x0000006000017945 */ /* 0x000fe60003800200 */
[----:B------:R-:W-:Y:S01]  /*3900*/  ISETP.NE.AND P1, PT, R4, RZ, PT ;  /* 0x000000ff0400720c */ /* 0x000fe20003f25270 */
[----:B--2---:R-:W-:-:S12]  /*3910*/  @P0 BRA `(.L_x_117) ;  /* 0x00000000000c0947 */ /* 0x004fd80003800000 */
[----:B01----:R-:W2:Y:S02]  /*3920*/  LDG.E R5, desc[UR6][R2.64] ;  /* 0x0000000602057981 */ /* 0x003ea4000c1e1900 */
[----:B--2---:R-:W-:-:S05]  /*3930*/  FADD R5, R0, R5 ;  /* 0x0000000500057221 */ /* 0x004fca0000000000 */
[----:B------:R2:W-:Y:S02]  /*3940*/  STG.E desc[UR6][R2.64], R5 ;  /* 0x0000000502007986 */ /* 0x0005e4000c101906 */
.L_x_117:
[----:B------:R-:W-:Y:S05]  /*3950*/  BSYNC.RECONVERGENT B1 ;  /* 0x0000000000017941 */ /* 0x000fea0003800200 */
.L_x_116:
[----:B------:R-:W-:Y:S05]  /*3960*/  @!P1 BRA `(.L_x_5) ;  /* 0x0000007800749947 */ /* 0x000fea0003800000 */
[----:B------:R-:W-:Y:S05]  /*3970*/  BRA `(.L_x_118) ;  /* 0xfffffffc00d87947 */ /* 0x000fea000383ffff */
.L_x_96:
[----:B------:R-:W-:-:S04]  /*3980*/  MOV R2, 0xfffffff6 ;  /* 0xfffffff600027802 */ /* 0x000fc80000000f00 */
[----:B------:R-:W-:-:S04]  /*3990*/  VIADDMNMX.U32 R2, R3, R2, 0x2, PT ;  /* 0x0000000203027446 */ /* 0x000fc80003800002 */
[----:B------:R-:W-:-:S04]  /*39a0*/  SHF.L.U32 R4, R2, 0x2, RZ ;  /* 0x0000000202047819 */ /* 0x000fc800000006ff */
[----:B------:R-:W0:Y:S02]  /*39b0*/  LDC R2, c[0x2][R4+0x3c] ;  /* 0x00800f0004027b82 */ /* 0x000e240000000800 */
[----:B0-----:R-:W-:-:S04]  /*39c0*/  SHF.R.S32.HI R3, RZ, 0x1f, R2 ;  /* 0x0000001fff037819 */ /* 0x001fc80000011402 */
.L_x_391:
[----:B------:R-:W-:Y:S05]  /*39d0*/  BRX R2 -0x39e0                              (*"BRANCH_TARGETS .L_x_392,.L_x_393,.L_x_5"*) ;  /* 0xffffffc402887949 */ /* 0x000fea000383ffff */
.L_x_393:
        /* <DEDUP_REMOVED lines=16> */
.L_x_122:
        /* <DEDUP_REMOVED lines=22> */
.L_x_121:
[----:B------:R-:W-:Y:S05]  /*3c40*/  BSYNC.RECONVERGENT B1 ;  /* 0x0000000000017941 */ /* 0x000fea0003800200 */
.L_x_120:
[----:B------:R-:W-:Y:S05]  /*3c50*/  @P1 BRA `(.L_x_122) ;  /* 0xfffffffc00a01947 */ /* 0x000fea000383ffff */
.L_x_119:
        /* <DEDUP_REMOVED lines=19> */
.L_x_124:
[----:B------:R-:W-:Y:S05]  /*3d90*/  BSYNC.RECONVERGENT B1 ;  /* 0x0000000000017941 */ /* 0x000fea0003800200 */
.L_x_123:
        /* <DEDUP_REMOVED lines=12> */
.L_x_126:
[----:B------:R-:W-:Y:S05]  /*3e60*/  BSYNC.RECONVERGENT B1 ;  /* 0x0000000000017941 */ /* 0x000fea0003800200 */
.L_x_125:
[----:B------:R-:W-:Y:S05]  /*3e70*/  @!P2 BRA `(.L_x_5) ;  /* 0x000000740030a947 */ /* 0x000fea0003800000 */
[----:B------:R-:W-:-:S07]  /*3e80*/  IADD3 R4, PT, PT, -R4, RZ, RZ ;  /* 0x000000ff04047210 */ /* 0x000fce0007ffe1ff */
.L_x_129:
[----:B------:R-:W-:Y:S01]  /*3e90*/  IADD3 R4, PT, PT, R4, 0x1, RZ ;  /* 0x0000000104047810 */ /* 0x000fe20007ffe0ff */
[----:B------:R-:W-:Y:S03]  /*3ea0*/  BSSY.RECONVERGENT B1, `(.L_x_127) ;  /* 0x0000006000017945 */ /* 0x000fe60003800200 */
[----:B------:R-:W-:Y:S01]  /*3eb0*/  ISETP.NE.AND P1, PT, R4, RZ, PT ;  /* 0x000000ff0400720c */ /* 0x000fe20003f25270 */
[----:B--2---:R-:W-:-:S12]  /*3ec0*/  @P0 BRA `(.L_x_128) ;  /* 0x00000000000c0947 */ /* 0x004fd80003800000 */
[----:B01----:R-:W2:Y:S02]  /*3ed0*/  LDG.E R5, desc[UR6][R2.64] ;  /* 0x0000000602057981 */ /* 0x003ea4000c1e1900 */
[----:B--2---:R-:W-:-:S05]  /*3ee0*/  FADD R5, R0, R5 ;  /* 0x0000000500057221 */ /* 0x004fca0000000000 */
[----:B------:R2:W-:Y:S02]  /*3ef0*/  STG.E desc[UR6][R2.64], R5 ;  /* 0x0000000502007986 */ /* 0x0005e4000c101906 */
.L_x_128:
[----:B------:R-:W-:Y:S05]  /*3f00*/  BSYNC.RECONVERGENT B1 ;  /* 0x0000000000017941 */ /* 0x000fea0003800200 */
.L_x_127:
[----:B------:R-:W-:Y:S05]  /*3f10*/  @!P1 BRA `(.L_x_5) ;  /* 0x0000007400089947 */ /* 0x000fea0003800000 */
[----:B------:R-:W-:Y:S05]  /*3f20*/  BRA `(.L_x_129) ;  /* 0xfffffffc00d87947 */ /* 0x000fea000383ffff */
.L_x_392:
        /* <DEDUP_REMOVED lines=16> */
.L_x_133:
        /* <DEDUP_REMOVED lines=22> */
.L_x_132:
[----:B------:R-:W-:Y:S05]  /*4190*/  BSYNC.RECONVERGENT B1 ;  /* 0x0000000000017941 */ /* 0x000fea0003800200 */
.L_x_131:
[----:B------:R-:W-:Y:S05]  /*41a0*/  @P1 BRA `(.L_x_133) ;  /* 0xfffffffc00a01947 */ /* 0x000fea000383ffff */
.L_x_130:
        /* <DEDUP_REMOVED lines=19> */
.L_x_135:
[----:B------:R-:W-:Y:S05]  /*42e0*/  BSYNC.RECONVERGENT B1 ;  /* 0x0000000000017941 */ /* 0x000fea0003800200 */
.L_x_134:
        /* <DEDUP_REMOVED lines=12> */
.L_x_137:
[----:B------:R-:W-:Y:S05]  /*43b0*/  BSYNC.RECONVERGENT B1 ;  /* 0x0000000000017941 */ /* 0x000fea0003800200 */
.L_x_136:
[----:B------:R-:W-:Y:S05]  /*43c0*/  @!P2 BRA `(.L_x_5) ;  /* 0x0000006c00dca947 */ /* 0x000fea0003800000 */
[----:B------:R-:W-:-:S07]  /*43d0*/  IADD3 R4, PT, PT, -R4, RZ, RZ ;  /* 0x000000ff04047210 */ /* 0x000fce0007ffe1ff */
.L_x_140:
[----:B------:R-:W-:Y:S01]  /*43e0*/  IADD3 R4, PT, PT, R4, 0x1, RZ ;  /* 0x0000000104047810 */ /* 0x000fe20007ffe0ff */
[----:B------:R-:W-:Y:S03]  /*43f0*/  BSSY.RECONVERGENT B1, `(.L_x_138) ;  /* 0x0000006000017945 */ /* 0x000fe60003800200 */
[----:B------:R-:W-:Y:S01]  /*4400*/  ISETP.NE.AND P1, PT, R4, RZ, PT ;  /* 0x000000ff0400720c */ /* 0x000fe20003f25270 */
[----:B--2---:R-:W-:-:S12]  /*4410*/  @P0 BRA `(.L_x_139) ;  /* 0x00000000000c0947 */ /* 0x004fd80003800000 */
[----:B01----:R-:W2:Y:S02]  /*4420*/  LDG.E R5, desc[UR6][R2.64] ;  /* 0x0000000602057981 */ /* 0x003ea4000c1e1900 */
[----:B--2---:R-:W-:-:S05]  /*4430*/  FADD R5, R0, R5 ;  /* 0x0000000500057221 */ /* 0x004fca0000000000 */
[----:B------:R2:W-:Y:S02]  /*4440*/  STG.E desc[UR6][R2.64], R5 ;  /* 0x0000000502007986 */ /* 0x0005e4000c101906 */
.L_x_139:
[----:B------:R-:W-:Y:S05]  /*4450*/  BSYNC.RECONVERGENT B1 ;  /* 0x0000000000017941 */ /* 0x000fea0003800200 */
.L_x_138:
[----:B------:R-:W-:Y:S05]  /*4460*/  @!P1 BRA `(.L_x_5) ;  /* 0x0000006c00b49947 */ /* 0x000fea0003800000 */
[----:B------:R-:W-:Y:S05]  /*4470*/  BRA `(.L_x_140) ;  /* 0xfffffffc00d87947 */ /* 0x000fea000383ffff */
.L_x_95:
[----:B------:R-:W-:-:S13]  /*4480*/  ISETP.GT.AND P0, PT, R3, 0xd, PT ;  /* 0x0000000d0300780c */ /* 0x000fda0003f04270 */
[----:B------:R-:W-:Y:S05]  /*4490*/  @P0 BRA `(.L_x_141) ;  /* 0x0000000800c00947 */ /* 0x000fea0003800000 */
[----:B------:R-:W-:-:S04]  /*44a0*/  MOV R2, 0xfffffff4 ;  /* 0xfffffff400027802 */ /* 0x000fc80000000f00 */
[----:B------:R-:W-:-:S04]  /*44b0*/  VIADDMNMX.U32 R2, R3, R2, 0x2, PT ;  /* 0x0000000203027446 */ /* 0x000fc80003800002 */
[----:B------:R-:W-:-:S04]  /*44c0*/  SHF.L.U32 R4, R2, 0x2, RZ ;  /* 0x0000000202047819 */ /* 0x000fc800000006ff */
[----:B------:R-:W0:Y:S02]  /*44d0*/  LDC R2, c[0x2][R4+0x48] ;  /* 0x0080120004027b82 */ /* 0x000e240000000800 */
[----:B0-----:R-:W-:-:S04]  /*44e0*/  SHF.R.S32.HI R3, RZ, 0x1f, R2 ;  /* 0x0000001fff037819 */ /* 0x001fc80000011402 */
.L_x_395:
[----:B------:R-:W-:Y:S05]  /*44f0*/  BRX R2 -0x4500                              (*"BRANCH_TARGETS .L_x_396,.L_x_397,.L_x_5"*) ;  /* 0xffffffb802c07949 */ /* 0x000fea000383ffff */
.L_x_397:
        /* <DEDUP_REMOVED lines=16> */
.L_x_145:
        /* <DEDUP_REMOVED lines=22> */
.L_x_144:
[----:B------:R-:W-:Y:S05]  /*4760*/  BSYNC.RECONVERGENT B1 ;  /* 0x0000000000017941 */ /* 0x000fea0003800200 */
.L_x_143:
[----:B------:R-:W-:Y:S05]  /*4770*/  @P1 BRA `(.L_x_145) ;  /* 0xfffffffc00a01947 */ /* 0x000fea000383ffff */
.L_x_142:
        /* <DEDUP_REMOVED lines=19> */
.L_x_147:
[----:B------:R-:W-:Y:S05]  /*48b0*/  BSYNC.RECONVERGENT B1 ;  /* 0x0000000000017941 */ /* 0x000fea0003800200 */
.L_x_146:
        /* <DEDUP_REMOVED lines=12> */
.L_x_149:
[----:B------:R-:W-:Y:S05]  /*4980*/  BSYNC.RECONVERGENT B1 ;  /* 0x0000000000017941 */ /* 0x000fea0003800200 */
.L_x_148:
[----:B------:R-:W-:Y:S05]  /*4990*/  @!P2 BRA `(.L_x_5) ;  /* 0x000000680068a947 */ /* 0x000fea0003800000 */
[----:B------:R-:W-:-:S07]  /*49a0*/  IADD3 R4, PT, PT, -R4, RZ, RZ ;  /* 0x000000ff04047210 */ /* 0x000fce0007ffe1ff */
.L_x_152:
[----:B------:R-:W-:Y:S01]  /*49b0*/  IADD3 R4, PT, PT, R4, 0x1, RZ ;  /* 0x0000000104047810 */ /* 0x000fe20007ffe0ff */
[----:B------:R-:W-:Y:S03]  /*49c0*/  BSSY.RECONVERGENT B1, `(.L_x_150) ;  /* 0x0000006000017945 */ /* 0x000fe60003800200 */
[----:B------:R-:W-:Y:S01]  /*49d0*/  ISETP.NE.AND P1, PT, R4, RZ, PT ;  /* 0x000000ff0400720c */ /* 0x000fe20003f25270 */
[----:B--2---:R-:W-:-:S12]  /*49e0*/  @P0 BRA `(.L_x_151) ;  /* 0x00000000000c0947 */ /* 0x004fd80003800000 */
[----:B01----:R-:W2:Y:S02]  /*49f0*/  LDG.E R5, desc[UR6][R2.64] ;  /* 0x0000000602057981 */ /* 0x003ea4000c1e1900 */
[----:B--2---:R-:W-:-:S05]  /*4a00*/  FADD R5, R0, R5 ;  /* 0x0000000500057221 */ /* 0x004fca0000000000 */
[----:B------:R2:W-:Y:S02]  /*4a10*/  STG.E desc[UR6][R2.64], R5 ;  /* 0x0000000502007986 */ /* 0x0005e4000c101906 */
.L_x_151:
[----:B------:R-:W-:Y:S05]  /*4a20*/  BSYNC.RECONVERGENT B1 ;  /* 0x0000000000017941 */ /* 0x000fea0003800200 */
.L_x_150:
[----:B------:R-:W-:Y:S05]  /*4a30*/  @!P1 BRA `(.L_x_5) ;  /* 0x0000006800409947 */ /* 0x000fea0003800000 */
[----:B------:R-:W-:Y:S05]  /*4a40*/  BRA `(.L_x_152) ;  /* 0xfffffffc00d87947 */ /* 0x000fea000383ffff */
.L_x_396:
        /* <DEDUP_REMOVED lines=16> */
.L_x_156:
        /* <DEDUP_REMOVED lines=22> */
.L_x_155:
[----:B------:R-:W-:Y:S05]  /*4cb0*/  BSYNC.RECONVERGENT B1 ;  /* 0x0000000000017941 */ /* 0x000fea0003800200 */
.L_x_154:
[----:B------:R-:W-:Y:S05]  /*4cc0*/  @P1 BRA `(.L_x_156) ;  /* 0xfffffffc00a01947 */ /* 0x000fea000383ffff */
.L_x_153:
        /* <DEDUP_REMOVED lines=19> */
.L_x_158:
[----:B------:R-:W-:Y:S05]  /*4e00*/  BSYNC.RECONVERGENT B1 ;  /* 0x0000000000017941 */ /* 0x000fea0003800200 */
.L_x_157:
        /* <DEDUP_REMOVED lines=12> */
.L_x_160:
[----:B------:R-:W-:Y:S05]  /*4ed0*/  BSYNC.RECONVERGENT B1 ;  /* 0x0000000000017941 */ /* 0x000fea0003800200 */
.L_x_159:
[----:B------:R-:W-:Y:S05]  /*4ee0*/  @!P2 BRA `(.L_x_5) ;  /* 0x000000640014a947 */ /* 0x000fea0003800000 */
[----:B------:R-:W-:-:S07]  /*4ef0*/  IADD3 R4, PT, PT, -R4, RZ, RZ ;  /* 0x000000ff04047210 */ /* 0x000fce0007ffe1ff */
.L_x_163:
[----:B------:R-:W-:Y:S01]  /*4f00*/  IADD3 R4, PT, PT, R4, 0x1, RZ ;  /* 0x0000000104047810 */ /* 0x000fe20007ffe0ff */
[----:B------:R-:W-:Y:S03]  /*4f10*/  BSSY.RECONVERGENT B1, `(.L_x_161) ;  /* 0x0000006000017945 */ /* 0x000fe60003800200 */
[----:B------:R-:W-:Y:S01]  /*4f20*/  ISETP.NE.AND P1, PT, R4, RZ, PT ;  /* 0x000000ff0400720c */ /* 0x000fe20003f25270 */
[----:B--2---:R-:W-:-:S12]  /*4f30*/  @P0 BRA `(.L_x_162) ;  /* 0x00000000000c0947 */ /* 0x004fd80003800000 */
[----:B01----:R-:W2:Y:S02]  /*4f40*/  LDG.E R5, desc[UR6][R2.64] ;  /* 0x0000000602057981 */ /* 0x003ea4000c1e1900 */
[----:B--2---:R-:W-:-:S05]  /*4f50*/  FADD R5, R0, R5 ;  /* 0x0000000500057221 */ /* 0x004fca0000000000 */
[----:B------:R2:W-:Y:S02]  /*4f60*/  STG.E desc[UR6][R2.64], R5 ;  /* 0x0000000502007986 */ /* 0x0005e4000c101906 */
.L_x_162:
[----:B------:R-:W-:Y:S05]  /*4f70*/  BSYNC.RECONVERGENT B1 ;  /* 0x0000000000017941 */ /* 0x000fea0003800200 */
.L_x_161:
[----:B------:R-:W-:Y:S05]  /*4f80*/  @!P1 BRA `(.L_x_5) ;  /* 0x0000006000ec9947 */ /* 0x000fea0003800000 */
[----:B------:R-:W-:Y:S05]  /*4f90*/  BRA `(.L_x_163) ;  /* 0xfffffffc00d87947 */ /* 0x000fea000383ffff */
.L_x_141:
[----:B------:R-:W-:-:S04]  /*4fa0*/  MOV R2, 0xfffffff2 ;  /* 0xfffffff200027802 */ /* 0x000fc80000000f00 */
[----:B------:R-:W-:-:S04]  /*4fb0*/  VIADDMNMX.U32 R2, R3, R2, 0x2, PT ;  /* 0x0000000203027446 */ /* 0x000fc80003800002 */
[----:B------:R-:W-:-:S04]  /*4fc0*/  SHF.L.U32 R4, R2, 0x2, RZ ;  /* 0x0000000202047819 */ /* 0x000fc800000006ff */
[----:B------:R-:W0:Y:S02]  /*4fd0*/  LDC R2, c[0x2][R4+0x54] ;  /* 0x0080150004027b82 */ /* 0x000e240000000800 */
[----:B0-----:R-:W-:-:S04]  /*4fe0*/  SHF.R.S32.HI R3, RZ, 0x1f, R2 ;  /* 0x0000001fff037819 */ /* 0x001fc80000011402 */
.L_x_399:
[----:B------:R-:W-:Y:S05]  /*4ff0*/  BRX R2 -0x5000                              (*"BRANCH_TARGETS .L_x_400,.L_x_401,.L_x_5"*) ;  /* 0xffffffb002007949 */ /* 0x000fea000383ffff */
.L_x_401:
        /* <DEDUP_REMOVED lines=16> */
.L_x_167:
        /* <DEDUP_REMOVED lines=22> */
.L_x_166:
[----:B------:R-:W-:Y:S05]  /*5260*/  BSYNC.RECONVERGENT B1 ;  /* 0x0000000000017941 */ /* 0x000fea0003800200 */
.L_x_165:
[----:B------:R-:W-:Y:S05]  /*5270*/  @P1 BRA `(.L_x_167) ;  /* 0xfffffffc00a01947 */ /* 0x000fea000383ffff */
.L_x_164:
        /* <DEDUP_REMOVED lines=19> */
.L_x_169:
[----:B------:R-:W-:Y:S05]  /*53b0*/  BSYNC.RECONVERGENT B1 ;  /* 0x0000000000017941 */ /* 0x000fea0003800200 */
.L_x_168:
        /* <DEDUP_REMOVED lines=12> */
.L_x_171:
[----:B------:R-:W-:Y:S05]  /*5480*/  BSYNC.RECONVERGENT B1 ;  /* 0x0000000000017941 */ /* 0x000fea0003800200 */
.L_x_170:
[----:B------:R-:W-:Y:S05]  /*5490*/  @!P2 BRA `(.L_x_5) ;  /* 0x0000005c00a8a947 */ /* 0x000fea0003800000 */
[----:B------:R-:W-:-:S07]  /*54a0*/  IADD3 R4, PT, PT, -R4, RZ, RZ ;  /* 0x000000ff04047210 */ /* 0x000fce0007ffe1ff */
.L_x_174:
[----:B------:R-:W-:Y:S01]  /*54b0*/  IADD3 R4, PT, PT, R4, 0x1, RZ ;  /* 0x0000000104047810 */ /* 0x000fe20007ffe0ff */
[----:B------:R-:W-:Y:S03]  /*54c0*/  BSSY.RECONVERGENT B1, `(.L_x_172) ;  /* 0x0000006000017945 */ /* 0x000fe60003800200 */
[----:B------:R-:W-:Y:S01]  /*54d0*/  ISETP.NE.AND P1, PT, R4, RZ, PT ;  /* 0x000000ff0400720c */ /* 0x000fe20003f25270 */
[----:B--2---:R-:W-:-:S12]  /*54e0*/  @P0 BRA `(.L_x_173) ;  /* 0x00000000000c0947 */ /* 0x004fd80003800000 */
[----:B01----:R-:W2:Y:S02]  /*54f0*/  LDG.E R5, desc[UR6][R2.64] ;  /* 0x0000000602057981 */ /* 0x003ea4000c1e1900 */
[----:B--2---:R-:W-:-:S05]  /*5500*/  FADD R5, R0, R5 ;  /* 0x0000000500057221 */ /* 0x004fca0000000000 */
[----:B------:R2:W-:Y:S02]  /*5510*/  STG.E desc[UR6][R2.64], R5 ;  /* 0x0000000502007986 */ /* 0x0005e4000c101906 */
.L_x_173:
[----:B------:R-:W-:Y:S05]  /*5520*/  BSYNC.RECONVERGENT B1 ;  /* 0x0000000000017941 */ /* 0x000fea0003800200 */
.L_x_172:
[----:B------:R-:W-:Y:S05]  /*5530*/  @!P1 BRA `(.L_x_5) ;  /* 0x0000005c00809947 */ /* 0x000fea0003800000 */
[----:B------:R-:W-:Y:S05]  /*5540*/  BRA `(.L_x_174) ;  /* 0xfffffffc00d87947 */ /* 0x000fea000383ffff */
.L_x_400:
        /* <DEDUP_REMOVED lines=16> */
.L_x_178:
        /* <DEDUP_REMOVED lines=22> */
.L_x_177:
[----:B------:R-:W-:Y:S05]  /*57b0*/  BSYNC.RECONVERGENT B1 ;  /* 0x0000000000017941 */ /* 0x000fea0003800200 */
.L_x_176:
[----:B------:R-:W-:Y:S05]  /*57c0*/  @P1 BRA `(.L_x_178) ;  /* 0xfffffffc00a01947 */ /* 0x000fea000383ffff */
.L_x_175:
        /* <DEDUP_REMOVED lines=19> */
.L_x_180:
[----:B------:R-:W-:Y:S05]  /*5900*/  BSYNC.RECONVERGENT B1 ;  /* 0x0000000000017941 */ /* 0x000fea0003800200 */
.L_x_179:
        /* <DEDUP_REMOVED lines=12> */
.L_x_182:
[----:B------:R-:W-:Y:S05]  /*59d0*/  BSYNC.RECONVERGENT B1 ;  /* 0x0000000000017941 */ /* 0x000fea0003800200 */
.L_x_181:
[----:B------:R-:W-:Y:S05]  /*59e0*/  @!P2 BRA `(.L_x_5) ;  /* 0x000000580054a947 */ /* 0x000fea0003800000 */
[----:B------:R-:W-:-:S07]  /*59f0*/  IADD3 R4, PT, PT, -R4, RZ, RZ ;  /* 0x000000ff04047210 */ /* 0x000fce0007ffe1ff */
.L_x_185:
[----:B------:R-:W-:Y:S01]  /*5a00*/  IADD3 R4, PT, PT, R4, 0x1, RZ ;  /* 0x0000000104047810 */ /* 0x000fe20007ffe0ff */
[----:B------:R-:W-:Y:S03]  /*5a10*/  BSSY.RECONVERGENT B1, `(.L_x_183) ;  /* 0x0000006000017945 */ /* 0x000fe60003800200 */
[----:B------:R-:W-:Y:S01]  /*5a20*/  ISETP.NE.AND P1, PT, R4, RZ, PT ;  /* 0x000000ff0400720c */ /* 0x000fe20003f25270 */
[----:B--2---:R-:W-:-:S12]  /*5a30*/  @P0 BRA `(.L_x_184) ;  /* 0x00000000000c0947 */ /* 0x004fd80003800000 */
[----:B01----:R-:W2:Y:S02]  /*5a40*/  LDG.E R5, desc[UR6][R2.64] ;  /* 0x0000000602057981 */ /* 0x003ea4000c1e1900 */
[----:B--2---:R-:W-:-:S05]  /*5a50*/  FADD R5, R0, R5 ;  /* 0x0000000500057221 */ /* 0x004fca0000000000 */
[----:B------:R2:W-:Y:S02]  /*5a60*/  STG.E desc[UR6][R2.64], R5 ;  /* 0x0000000502007986 */ /* 0x0005e4000c101906 */
.L_x_184:
[----:B------:R-:W-:Y:S05]  /*5a70*/  BSYNC.RECONVERGENT B1 ;  /* 0x0000000000017941 */ /* 0x000fea0003800200 */
.L_x_183:
[----:B------:R-:W-:Y:S05]  /*5a80*/  @!P1 BRA `(.L_x_5) ;  /* 0x00000058002c9947 */ /* 0x000fea0003800000 */
[----:B------:R-:W-:Y:S05]  /*5a90*/  BRA `(.L_x_185) ;  /* 0xfffffffc00d87947 */ /* 0x000fea000383ffff */
.L_x_1:
[----:B------:R-:W-:-:S13]  /*5aa0*/  ISETP.GT.AND P0, PT, R3, 0x17, PT ;  /* 0x000000170300780c */ /* 0x000fda0003f04270 */
[----:B------:R-:W-:Y:S05]  /*5ab0*/  @P0 BRA `(.L_x_186) ;  /* 0x0000002c00180947 */ /* 0x000fea0003800000 */
        /* <DEDUP_REMOVED lines=9> */
.L_x_403:
[----:B------:R-:W-:Y:S05]  /*5b50*/  BRX R2 -0x5b60                              (*"BRANCH_TARGETS .L_x_404,.L_x_405,.L_x_5"*) ;  /* 0xffffffa402287949 */ /* 0x000fea000383ffff */
.L_x_405:
        /* <DEDUP_REMOVED lines=16> */
.L_x_192:
        /* <DEDUP_REMOVED lines=22> */
.L_x_191:
[----:B------:R-:W-:Y:S05]  /*5dc0*/  BSYNC.RECONVERGENT B1 ;  /* 0x0000000000017941 */ /* 0x000fea0003800200 */
.L_x_190:
[----:B------:R-:W-:Y:S05]  /*5dd0*/  @P1 BRA `(.L_x_192) ;  /* 0xfffffffc00a01947 */ /* 0x000fea000383ffff */
.L_x_189:
        /* <DEDUP_REMOVED lines=19> */
.L_x_194:
[----:B------:R-:W-:Y:S05]  /*5f10*/  BSYNC.RECONVERGENT B1 ;  /* 0x0000000000017941 */ /* 0x000fea0003800200 */
.L_x_193:
        /* <DEDUP_REMOVED lines=12> */
.L_x_196:
[----:B------:R-:W-:Y:S05]  /*5fe0*/  BSYNC.RECONVERGENT B1 ;  /* 0x0000000000017941 */ /* 0x000fea0003800200 */
.L_x_195:
[----:B------:R-:W-:Y:S05]  /*5ff0*/  @!P2 BRA `(.L_x_5) ;  /* 0x0000005000d0a947 */ /* 0x000fea0003800000 */
[----:B------:R-:W-:-:S07]  /*6000*/  IADD3 R4, PT, PT, -R4, RZ, RZ ;  /* 0x000000ff04047210 */ /* 0x000fce0007ffe1ff */
.L_x_199:
[----:B------:R-:W-:Y:S01]  /*6010*/  IADD3 R4, PT, PT, R4, 0x1, RZ ;  /* 0x0000000104047810 */ /* 0x000fe20007ffe0ff */
[----:B------:R-:W-:Y:S03]  /*6020*/  BSSY.RECONVERGENT B1, `(.L_x_197) ;  /* 0x0000006000017945 */ /* 0x000fe60003800200 */
[----:B------:R-:W-:Y:S01]  /*6030*/  ISETP.NE.AND P1, PT, R4, RZ, PT ;  /* 0x000000ff0400720c */ /* 0x000fe20003f25270 */
[----:B--2---:R-:W-:-:S12]  /*6040*/  @P0 BRA `(.L_x_198) ;  /* 0x00000000000c0947 */ /* 0x004fd80003800000 */
[----:B01----:R-:W2:Y:S02]  /*6050*/  LDG.E R5, desc[UR6][R2.64] ;  /* 0x0000000602057981 */ /* 0x003ea4000c1e1900 */
[----:B--2---:R-:W-:-:S05]  /*6060*/  FADD R5, R0, R5 ;  /* 0x0000000500057221 */ /* 0x004fca0000000000 */
[----:B------:R2:W-:Y:S02]  /*6070*/  STG.E desc[UR6][R2.64], R5 ;  /* 0x0000000502007986 */ /* 0x0005e4000c101906 */
.L_x_198:
[----:B------:R-:W-:Y:S05]  /*6080*/  BSYNC.RECONVERGENT B1 ;  /* 0x0000000000017941 */ /* 0x000fea0003800200 */
.L_x_197:
[----:B------:R-:W-:Y:S05]  /*6090*/  @!P1 BRA `(.L_x_5) ;  /* 0x0000005000a89947 */ /* 0x000fea0003800000 */
[----:B------:R-:W-:Y:S05]  /*60a0*/  BRA `(.L_x_199) ;  /* 0xfffffffc00d87947 */ /* 0x000fea000383ffff */
.L_x_404:
        /* <DEDUP_REMOVED lines=16> */
.L_x_203:
        /* <DEDUP_REMOVED lines=22> */
.L_x_202:
[----:B------:R-:W-:Y:S05]  /*6310*/  BSYNC.RECONVERGENT B1 ;  /* 0x0000000000017941 */ /* 0x000fea0003800200 */
.L_x_201:
[----:B------:R-:W-:Y:S05]  /*6320*/  @P1 BRA `(.L_x_203) ;  /* 0xfffffffc00a01947 */ /* 0x000fea000383ffff */
.L_x_200:
        /* <DEDUP_REMOVED lines=19> */
.L_x_205:
[----:B------:R-:W-:Y:S05]  /*6460*/  BSYNC.RECONVERGENT B1 ;  /* 0x0000000000017941 */ /* 0x000fea0003800200 */
.L_x_204:
        /* <DEDUP_REMOVED lines=12> */
.L_x_207:
[----:B------:R-:W-:Y:S05]  /*6530*/  BSYNC.RECONVERGENT B1 ;  /* 0x0000000000017941 */ /* 0x000fea0003800200 */
.L_x_206:
[----:B------:R-:W-:Y:S05]  /*6540*/  @!P2 BRA `(.L_x_5) ;  /* 0x0000004c007ca947 */ /* 0x000fea0003800000 */
[----:B------:R-:W-:-:S07]  /*6550*/  IADD3 R4, PT, PT, -R4, RZ, RZ ;  /* 0x000000ff04047210 */ /* 0x000fce0007ffe1ff */
.L_x_210:
[----:B------:R-:W-:Y:S01]  /*6560*/  IADD3 R4, PT, PT, R4, 0x1, RZ ;  /* 0x0000000104047810 */ /* 0x000fe20007ffe0ff */
[----:B------:R-:W-:Y:S03]  /*6570*/  BSSY.RECONVERGENT B1, `(.L_x_208) ;  /* 0x0000006000017945 */ /* 0x000fe60003800200 */
[----:B------:R-:W-:Y:S01]  /*6580*/  ISETP.NE.AND P1, PT, R4, RZ, PT ;  /* 0x000000ff0400720c */ /* 0x000fe20003f25270 */
[----:B--2---:R-:W-:-:S12]  /*6590*/  @P0 BRA `(.L_x_209) ;  /* 0x00000000000c0947 */ /* 0x004fd80003800000 */
[----:B01----:R-:W2:Y:S02]  /*65a0*/  LDG.E R5, desc[UR6][R2.64] ;  /* 0x0000000602057981 */ /* 0x003ea4000c1e1900 */
[----:B--2---:R-:W-:-:S05]  /*65b0*/  FADD R5, R0, R5 ;  /* 0x0000000500057221 */ /* 0x004fca0000000000 */
[----:B------:R2:W-:Y:S02]  /*65c0*/  STG.E desc[UR6][R2.64], R5 ;  /* 0x0000000502007986 */ /* 0x0005e4000c101906 */
.L_x_209:
[----:B------:R-:W-:Y:S05]  /*65d0*/  BSYNC.RECONVERGENT B1 ;  /* 0x0000000000017941 */ /* 0x000fea0003800200 */
.L_x_208:
[----:B------:R-:W-:Y:S05]  /*65e0*/  @!P1 BRA `(.L_x_5) ;  /* 0x0000004c00549947 */ /* 0x000fea0003800000 */
[----:B------:R-:W-:Y:S05]  /*65f0*/  BRA `(.L_x_210) ;  /* 0xfffffffc00d87947 */ /* 0x000fea000383ffff */
.L_x_188:
[----:B------:R-:W-:-:S04]  /*6600*/  MOV R2, 0xffffffee ;  /* 0xffffffee00027802 */ /* 0x000fc80000000f00 */
[----:B------:R-:W-:-:S04]  /*6610*/  VIADDMNMX.U32 R2, R3, R2, 0x2, PT ;  /* 0x0000000203027446 */ /* 0x000fc80003800002 */
[----:B------:R-:W-:-:S04]  /*6620*/  SHF.L.U32 R4, R2, 0x2, RZ ;  /* 0x0000000202047819 */ /* 0x000fc800000006ff */
[----:B------:R-:W0:Y:S02]  /*6630*/  LDC R2, c[0x2][R4+0x6c] ;  /* 0x00801b0004027b82 */ /* 0x000e240000000800 */
[----:B0-----:R-:W-:-:S04]  /*6640*/  SHF.R.S32.HI R3, RZ, 0x1f, R2 ;  /* 0x0000001fff037819 */ /* 0x001fc80000011402 */
.L_x_407:
[----:B------:R-:W-:Y:S05]  /*6650*/  BRX R2 -0x6660                              (*"BRANCH_TARGETS .L_x_408,.L_x_409,.L_x_5"*) ;  /* 0xffffff9802687949 */ /* 0x000fea000383ffff */
.L_x_409:
        /* <DEDUP_REMOVED lines=16> */
.L_x_214:
        /* <DEDUP_REMOVED lines=22> */
.L_x_213:
[----:B------:R-:W-:Y:S05]  /*68c0*/  BSYNC.RECONVERGENT B1 ;  /* 0x0000000000017941 */ /* 0x000fea0003800200 */
.L_x_212:
[----:B------:R-:W-:Y:S05]  /*68d0*/  @P1 BRA `(.L_x_214) ;  /* 0xfffffffc00a01947 */ /* 0x000fea000383ffff */
.L_x_211:
        /* <DEDUP_REMOVED lines=19> */
.L_x_216:
[----:B------:R-:W-:Y:S05]  /*6a10*/  BSYNC.RECONVERGENT B1 ;  /* 0x0000000000017941 */ /* 0x000fea0003800200 */
.L_x_215:
        /* <DEDUP_REMOVED lines=12> */
.L_x_218:
[----:B------:R-:W-:Y:S05]  /*6ae0*/  BSYNC.RECONVERGENT B1 ;  /* 0x0000000000017941 */ /* 0x000fea0003800200 */
.L_x_217:
[----:B------:R-:W-:Y:S05]  /*6af0*/  @!P2 BRA `(.L_x_5) ;  /* 0x000000480010a947 */ /* 0x000fea0003800000 */
[----:B------:R-:W-:-:S07]  /*6b00*/  IADD3 R4, PT, PT, -R4, RZ, RZ ;  /* 0x000000ff04047210 */ /* 0x000fce0007ffe1ff */
.L_x_221:
[----:B------:R-:W-:Y:S01]  /*6b10*/  IADD3 R4, PT, PT, R4, 0x1, RZ ;  /* 0x0000000104047810 */ /* 0x000fe20007ffe0ff */
[----:B------:R-:W-:Y:S03]  /*6b20*/  BSSY.RECONVERGENT B1, `(.L_x_219) ;  /* 0x0000006000017945 */ /* 0x000fe60003800200 */
[----:B------:R-:W-:Y:S01]  /*6b30*/  ISETP.NE.AND P1, PT, R4, RZ, PT ;  /* 0x000000ff0400720c */ /* 0x000fe20003f25270 */
[----:B--2---:R-:W-:-:S12]  /*6b40*/  @P0 BRA `(.L_x_220) ;  /* 0x00000000000c0947 */ /* 0x004fd80003800000 */
[----:B01----:R-:W2:Y:S02]  /*6b50*/  LDG.E R5, desc[UR6][R2.64] ;  /* 0x0000000602057981 */ /* 0x003ea4000c1e1900 */
[----:B--2---:R-:W-:-:S05]  /*6b60*/  FADD R5, R0, R5 ;  /* 0x0000000500057221 */ /* 0x004fca0000000000 */
[----:B------:R2:W-:Y:S02]  /*6b70*/  STG.E desc[UR6][R2.64], R5 ;  /* 0x0000000502007986 */ /* 0x0005e4000c101906 */
.L_x_220:
[----:B------:R-:W-:Y:S05]  /*6b80*/  BSYNC.RECONVERGENT B1 ;  /* 0x0000000000017941 */ /* 0x000fea0003800200 */
.L_x_219:
[----:B------:R-:W-:Y:S05]  /*6b90*/  @!P1 BRA `(.L_x_5) ;  /* 0x0000004400e89947 */ /* 0x000fea0003800000 */
[----:B------:R-:W-:Y:S05]  /*6ba0*/  BRA `(.L_x_221) ;  /* 0xfffffffc00d87947 */ /* 0x000fea000383ffff */
.L_x_408:
        /* <DEDUP_REMOVED lines=16> */
.L_x_225:
        /* <DEDUP_REMOVED lines=22> */
.L_x_224:
[----:B------:R-:W-:Y:S05]  /*6e10*/  BSYNC.RECONVERGENT B1 ;  /* 0x0000000000017941 */ /* 0x000fea0003800200 */
.L_x_223:
[----:B------:R-:W-:Y:S05]  /*6e20*/  @P1 BRA `(.L_x_225) ;  /* 0xfffffffc00a01947 */ /* 0x000fea000383ffff */
.L_x_222:
        /* <DEDUP_REMOVED lines=19> */
.L_x_227:
[----:B------:R-:W-:Y:S05]  /*6f60*/  BSYNC.RECONVERGENT B1 ;  /* 0x0000000000017941 */ /* 0x000fea0003800200 */
.L_x_226:
        /* <DEDUP_REMOVED lines=12> */
.L_x_229:
[----:B------:R-:W-:Y:S05]  /*7030*/  BSYNC.RECONVERGENT B1 ;  /* 0x0000000000017941 */ /* 0x000fea0003800200 */
.L_x_228:
[----:B------:R-:W-:Y:S05]  /*7040*/  @!P2 BRA `(.L_x_5) ;  /* 0x0000004000bca947 */ /* 0x000fea0003800000 */
[----:B------:R-:W-:-:S07]  /*7050*/  IADD3 R4, PT, PT, -R4, RZ, RZ ;  /* 0x000000ff04047210 */ /* 0x000fce0007ffe1ff */
.L_x_232:
[----:B------:R-:W-:Y:S01]  /*7060*/  IADD3 R4, PT, PT, R4, 0x1, RZ ;  /* 0x0000000104047810 */ /* 0x000fe20007ffe0ff */
[----:B------:R-:W-:Y:S03]  /*7070*/  BSSY.RECONVERGENT B1, `(.L_x_230) ;  /* 0x0000006000017945 */ /* 0x000fe60003800200 */
[----:B------:R-:W-:Y:S01]  /*7080*/  ISETP.NE.AND P1, PT, R4, RZ, PT ;  /* 0x000000ff0400720c */ /* 0x000fe20003f25270 */
[----:B--2---:R-:W-:-:S12]  /*7090*/  @P0 BRA `(.L_x_231) ;  /* 0x00000000000c0947 */ /* 0x004fd80003800000 */
[----:B01----:R-:W2:Y:S02]  /*70a0*/  LDG.E R5, desc[UR6][R2.64] ;  /* 0x0000000602057981 */ /* 0x003ea4000c1e1900 */
[----:B--2---:R-:W-:-:S05]  /*70b0*/  FADD R5, R0, R5 ;  /* 0x0000000500057221 */ /* 0x004fca0000000000 */
[----:B------:R2:W-:Y:S02]  /*70c0*/  STG.E desc[UR6][R2.64], R5 ;  /* 0x0000000502007986 */ /* 0x0005e4000c101906 */
.L_x_231:
[----:B------:R-:W-:Y:S05]  /*70d0*/  BSYNC.RECONVERGENT B1 ;  /* 0x0000000000017941 */ /* 0x000fea0003800200 */
.L_x_230:
[----:B------:R-:W-:Y:S05]  /*70e0*/  @!P1 BRA `(.L_x_5) ;  /* 0x0000004000949947 */ /* 0x000fea0003800000 */
[----:B------:R-:W-:Y:S05]  /*70f0*/  BRA `(.L_x_232) ;  /* 0xfffffffc00d87947 */ /* 0x000fea000383ffff */
.L_x_187:
[----:B------:R-:W-:-:S13]  /*7100*/  ISETP.GT.AND P0, PT, R3, 0x15, PT ;  /* 0x000000150300780c */ /* 0x000fda0003f04270 */
[----:B------:R-:W-:Y:S05]  /*7110*/  @P0 BRA `(.L_x_233) ;  /* 0x0000000800c00947 */ /* 0x000fea0003800000 */
[----:B------:R-:W-:-:S04]  /*7120*/  MOV R2, 0xffffffec ;  /* 0xffffffec00027802 */ /* 0x000fc80000000f00 */
[----:B------:R-:W-:-:S04]  /*7130*/  VIADDMNMX.U32 R2, R3, R2, 0x2, PT ;  /* 0x0000000203027446 */ /* 0x000fc80003800002 */
[----:B------:R-:W-:-:S04]  /*7140*/  SHF.L.U32 R4, R2, 0x2, RZ ;  /* 0x0000000202047819 */ /* 0x000fc800000006ff */
[----:B------:R-:W0:Y:S02]  /*7150*/  LDC R2, c[0x2][R4+0x78] ;  /* 0x00801e0004027b82 */ /* 0x000e240000000800 */
[----:B0-----:R-:W-:-:S04]  /*7160*/  SHF.R.S32.HI R3, RZ, 0x1f, R2 ;  /* 0x0000001fff037819 */ /* 0x001fc80000011402 */
.L_x_411:
[----:B------:R-:W-:Y:S05]  /*7170*/  BRX R2 -0x7180                              (*"BRANCH_TARGETS .L_x_412,.L_x_413,.L_x_5"*) ;  /* 0xffffff8c02a07949 */ /* 0x000fea000383ffff */
.L_x_413:
        /* <DEDUP_REMOVED lines=16> */
.L_x_237:
        /* <DEDUP_REMOVED lines=22> */
.L_x_236:
[----:B------:R-:W-:Y:S05]  /*73e0*/  BSYNC.RECONVERGENT B1 ;  /* 0x0000000000017941 */ /* 0x000fea0003800200 */
.L_x_235:
[----:B------:R-:W-:Y:S05]  /*73f0*/  @P1 BRA `(.L_x_237) ;  /* 0xfffffffc00a01947 */ /* 0x000fea000383ffff */
.L_x_234:
        /* <DEDUP_REMOVED lines=19> */
.L_x_239:
[----:B------:R-:W-:Y:S05]  /*7530*/  BSYNC.RECONVERGENT B1 ;  /* 0x0000000000017941 */ /* 0x000fea0003800200 */
.L_x_238:
        /* <DEDUP_REMOVED lines=12> */
.L_x_241:
[----:B------:R-:W-:Y:S05]  /*7600*/  BSYNC.RECONVERGENT B1 ;  /* 0x0000000000017941 */ /* 0x000fea0003800200 */
.L_x_240:
[----:B------:R-:W-:Y:S05]  /*7610*/  @!P2 BRA `(.L_x_5) ;  /* 0x0000003c0048a947 */ /* 0x000fea0003800000 */
[----:B------:R-:W-:-:S07]  /*7620*/  IADD3 R4, PT, PT, -R4, RZ, RZ ;  /* 0x000000ff04047210 */ /* 0x000fce0007ffe1ff */
.L_x_244:
[----:B------:R-:W-:Y:S01]  /*7630*/  IADD3 R4, PT, PT, R4, 0x1, RZ ;  /* 0x0000000104047810 */ /* 0x000fe20007ffe0ff */
[----:B------:R-:W-:Y:S03]  /*7640*/  BSSY.RECONVERGENT B1, `(.L_x_242) ;  /* 0x0000006000017945 */ /* 0x000fe60003800200 */
[----:B------:R-:W-:Y:S01]  /*7650*/  ISETP.NE.AND P1, PT, R4, RZ, PT ;  /* 0x000000ff0400720c */ /* 0x000fe20003f25270 */
[----:B--2---:R-:W-:-:S12]  /*7660*/  @P0 BRA `(.L_x_243) ;  /* 0x00000000000c0947 */ /* 0x004fd80003800000 */
[----:B01----:R-:W2:Y:S02]  /*7670*/  LDG.E R5, desc[UR6][R2.64] ;  /* 0x0000000602057981 */ /* 0x003ea4000c1e1900 */
[----:B--2---:R-:W-:-:S05]  /*7680*/  FADD R5, R0, R5 ;  /* 0x0000000500057221 */ /* 0x004fca0000000000 */
[----:B------:R2:W-:Y:S02]  /*7690*/  STG.E desc[UR6][R2.64], R5 ;  /* 0x0000000502007986 */ /* 0x0005e4000c101906 */
.L_x_243:
[----:B------:R-:W-:Y:S05]  /*76a0*/  BSYNC.RECONVERGENT B1 ;  /* 0x0000000000017941 */ /* 0x000fea0003800200 */
.L_x_242:
[----:B------:R-:W-:Y:S05]  /*76b0*/  @!P1 BRA `(.L_x_5) ;  /* 0x0000003c00209947 */ /* 0x000fea0003800000 */
[----:B------:R-:W-:Y:S05]  /*76c0*/  BRA `(.L_x_244) ;  /* 0xfffffffc00d87947 */ /* 0x000fea000383ffff */
.L_x_412:
        /* <DEDUP_REMOVED lines=16> */
.L_x_248:
        /* <DEDUP_REMOVED lines=22> */
.L_x_247:
[----:B------:R-:W-:Y:S05]  /*7930*/  BSYNC.RECONVERGENT B1 ;  /* 0x0000000000017941 */ /* 0x000fea0003800200 */
.L_x_246:
[----:B------:R-:W-:Y:S05]  /*7940*/  @P1 BRA `(.L_x_248) ;  /* 0xfffffffc00a01947 */ /* 0x000fea000383ffff */
.L_x_245:
        /* <DEDUP_REMOVED lines=19> */
.L_x_250:
[----:B------:R-:W-:Y:S05]  /*7a80*/  BSYNC.RECONVERGENT B1 ;  /* 0x0000000000017941 */ /* 0x000fea0003800200 */
.L_x_249:
        /* <DEDUP_REMOVED lines=12> */
.L_x_252:
[----:B------:R-:W-:Y:S05]  /*7b50*/  BSYNC.RECONVERGENT B1 ;  /* 0x0000000000017941 */ /* 0x000fea0003800200 */
.L_x_251:
[----:B------:R-:W-:Y:S05]  /*7b60*/  @!P2 BRA `(.L_x_5) ;  /* 0x0000003400f4a947 */ /* 0x000fea0003800000 */
[----:B------:R-:W-:-:S07]  /*7b70*/  IADD3 R4, PT, PT, -R4, RZ, RZ ;  /* 0x000000ff04047210 */ /* 0x000fce0007ffe1ff */
.L_x_255:
[----:B------:R-:W-:Y:S01]  /*7b80*/  IADD3 R4, PT, PT, R4, 0x1, RZ ;  /* 0x0000000104047810 */ /* 0x000fe20007ffe0ff */
[----:B------:R-:W-:Y:S03]  /*7b90*/  BSSY.RECONVERGENT B1, `(.L_x_253) ;  /* 0x0000006000017945 */ /* 0x000fe60003800200 */
[----:B------:R-:W-:Y:S01]  /*7ba0*/  ISETP.NE.AND P1, PT, R4, RZ, PT ;  /* 0x000000ff0400720c */ /* 0x000fe20003f25270 */
[----:B--2---:R-:W-:-:S12]  /*7bb0*/  @P0 BRA `(.L_x_254) ;  /* 0x00000000000c0947 */ /* 0x004fd80003800000 */
[----:B01----:R-:W2:Y:S02]  /*7bc0*/  LDG.E R5, desc[UR6][R2.64] ;  /* 0x0000000602057981 */ /* 0x003ea4000c1e1900 */
[----:B--2---:R-:W-:-:S05]  /*7bd0*/  FADD R5, R0, R5 ;  /* 0x0000000500057221 */ /* 0x004fca0000000000 */
[----:B------:R2:W-:Y:S02]  /*7be0*/  STG.E desc[UR6][R2.64], R5 ;  /* 0x0000000502007986 */ /* 0x0005e4000c101906 */
.L_x_254:
[----:B------:R-:W-:Y:S05]  /*7bf0*/  BSYNC.RECONVERGENT B1 ;  /* 0x0000000000017941 */ /* 0x000fea0003800200 */
.L_x_253:
[----:B------:R-:W-:Y:S05]  /*7c00*/  @!P1 BRA `(.L_x_5) ;  /* 0x0000003400cc9947 */ /* 0x000fea0003800000 */
[----:B------:R-:W-:Y:S05]  /*7c10*/  BRA `(.L_x_255) ;  /* 0xfffffffc00d87947 */ /* 0x000fea000383ffff */
.L_x_233:
[----:B------:R-:W-:-:S04]  /*7c20*/  MOV R2, 0xffffffea ;  /* 0xffffffea00027802 */ /* 0x000fc80000000f00 */
[----:B------:R-:W-:-:S04]  /*7c30*/  VIADDMNMX.U32 R2, R3, R2, 0x2, PT ;  /* 0x0000000203027446 */ /* 0x000fc80003800002 */
[----:B------:R-:W-:-:S04]  /*7c40*/  SHF.L.U32 R4, R2, 0x2, RZ ;  /* 0x0000000202047819 */ /* 0x000fc800000006ff */
[----:B------:R-:W0:Y:S02]  /*7c50*/  LDC R2, c[0x2][R4+0x84] ;  /* 0x0080210004027b82 */ /* 0x000e240000000800 */
[----:B0-----:R-:W-:-:S04]  /*7c60*/  SHF.R.S32.HI R3, RZ, 0x1f, R2 ;  /* 0x0000001fff037819 */ /* 0x001fc80000011402 */
.L_x_415:
[----:B------:R-:W-:Y:S05]  /*7c70*/  BRX R2 -0x7c80                              (*"BRANCH_TARGETS .L_x_416,.L_x_417,.L_x_5"*) ;  /* 0xffffff8002e07949 */ /* 0x000fea000383ffff */
.L_x_417:
        /* <DEDUP_REMOVED lines=16> */
.L_x_259:
        /* <DEDUP_REMOVED lines=22> */
.L_x_258:
[----:B------:R-:W-:Y:S05]  /*7ee0*/  BSYNC.RECONVERGENT B1 ;  /* 0x0000000000017941 */ /* 0x000fea0003800200 */
.L_x_257:
[----:B------:R-:W-:Y:S05]  /*7ef0*/  @P1 BRA `(.L_x_259) ;  /* 0xfffffffc00a01947 */ /* 0x000fea000383ffff */
.L_x_256:
        /* <DEDUP_REMOVED lines=19> */
.L_x_261:
[----:B------:R-:W-:Y:S05]  /*8030*/  BSYNC.RECONVERGENT B1 ;  /* 0x0000000000017941 */ /* 0x000fea0003800200 */
.L_x_260:
        /* <DEDUP_REMOVED lines=12> */
.L_x_263:
[----:B------:R-:W-:Y:S05]  /*8100*/  BSYNC.RECONVERGENT B1 ;  /* 0x0000000000017941 */ /* 0x000fea0003800200 */
.L_x_262:
[----:B------:R-:W-:Y:S05]  /*8110*/  @!P2 BRA `(.L_x_5) ;  /* 0x000000300088a947 */ /* 0x000fea0003800000 */
[----:B------:R-:W-:-:S07]  /*8120*/  IADD3 R4, PT, PT, -R4, RZ, RZ ;  /* 0x000000ff04047210 */ /* 0x000fce0007ffe1ff */
.L_x_266:
[----:B------:R-:W-:Y:S01]  /*8130*/  IADD3 R4, PT, PT, R4, 0x1, RZ ;  /* 0x0000000104047810 */ /* 0x000fe20007ffe0ff */
[----:B------:R-:W-:Y:S03]  /*8140*/  BSSY.RECONVERGENT B1, `(.L_x_264) ;  /* 0x0000006000017945 */ /* 0x000fe60003800200 */
[----:B------:R-:W-:Y:S01]  /*8150*/  ISETP.NE.AND P1, PT, R4, RZ, PT ;  /* 0x000000ff0400720c */ /* 0x000fe20003f25270 */
[----:B--2---:R-:W-:-:S12]  /*8160*/  @P0 BRA `(.L_x_265) ;  /* 0x00000000000c0947 */ /* 0x004fd80003800000 */
[----:B01----:R-:W2:Y:S02]  /*8170*/  LDG.E R5, desc[UR6][R2.64] ;  /* 0x0000000602057981 */ /* 0x003ea4000c1e1900 */
[----:B--2---:R-:W-:-:S05]  /*8180*/  FADD R5, R0, R5 ;  /* 0x0000000500057221 */ /* 0x004fca0000000000 */
[----:B------:R2:W-:Y:S02]  /*8190*/  STG.E desc[UR6][R2.64], R5 ;  /* 0x0000000502007986 */ /* 0x0005e4000c101906 */
.L_x_265:
[----:B------:R-:W-:Y:S05]  /*81a0*/  BSYNC.RECONVERGENT B1 ;  /* 0x0000000000017941 */ /* 0x000fea0003800200 */
.L_x_264:
[----:B------:R-:W-:Y:S05]  /*81b0*/  @!P1 BRA `(.L_x_5) ;  /* 0x0000003000609947 */ /* 0x000fea0003800000 */
[----:B------:R-:W-:Y:S05]  /*81c0*/  BRA `(.L_x_266) ;  /* 0xfffffffc00d87947 */ /* 0x000fea000383ffff */
.L_x_416:
        /* <DEDUP_REMOVED lines=16> */
.L_x_270:
        /* <DEDUP_REMOVED lines=22> */
.L_x_269:
[----:B------:R-:W-:Y:S05]  /*8430*/  BSYNC.RECONVERGENT B1 ;  /* 0x0000000000017941 */ /* 0x000fea0003800200 */
.L_x_268:
[----:B------:R-:W-:Y:S05]  /*8440*/  @P1 BRA `(.L_x_270) ;  /* 0xfffffffc00a01947 */ /* 0x000fea000383ffff */
.L_x_267:
        /* <DEDUP_REMOVED lines=19> */
.L_x_272:
[----:B------:R-:W-:Y:S05]  /*8580*/  BSYNC.RECONVERGENT B1 ;  /* 0x0000000000017941 */ /* 0x000fea0003800200 */
.L_x_271:
        /* <DEDUP_REMOVED lines=12> */
.L_x_274:
[----:B------:R-:W-:Y:S05]  /*8650*/  BSYNC.RECONVERGENT B1 ;  /* 0x0000000000017941 */ /* 0x000fea0003800200 */
.L_x_273:
[----:B------:R-:W-:Y:S05]  /*8660*/  @!P2 BRA `(.L_x_5) ;  /* 0x0000002c0034a947 */ /* 0x000fea0003800000 */
[----:B------:R-:W-:-:S07]  /*8670*/  IADD3 R4, PT, PT, -R4, RZ, RZ ;  /* 0x000000ff04047210 */ /* 0x000fce0007ffe1ff */
.L_x_277:
[----:B------:R-:W-:Y:S01]  /*8680*/  IADD3 R4, PT, PT, R4, 0x1, RZ ;  /* 0x0000000104047810 */ /* 0x000fe20007ffe0ff */
[----:B------:R-:W-:Y:S03]  /*8690*/  BSSY.RECONVERGENT B1, `(.L_x_275) ;  /* 0x0000006000017945 */ /* 0x000fe60003800200 */
[----:B------:R-:W-:Y:S01]  /*86a0*/  ISETP.NE.AND P1, PT, R4, RZ, PT ;  /* 0x000000ff0400720c */ /* 0x000fe20003f25270 */
[----:B--2---:R-:W-:-:S12]  /*86b0*/  @P0 BRA `(.L_x_276) ;  /* 0x00000000000c0947 */ /* 0x004fd80003800000 */
[----:B01----:R-:W2:Y:S02]  /*86c0*/  LDG.E R5, desc[UR6][R2.64] ;  /* 0x0000000602057981 */ /* 0x003ea4000c1e1900 */
[----:B--2---:R-:W-:-:S05]  /*86d0*/  FADD R5, R0, R5 ;  /* 0x0000000500057221 */ /* 0x004fca0000000000 */
[----:B------:R2:W-:Y:S02]  /*86e0*/  STG.E desc[UR6][R2.64], R5 ;  /* 0x0000000502007986 */ /* 0x0005e4000c101906 */
.L_x_276:
[----:B------:R-:W-:Y:S05]  /*86f0*/  BSYNC.RECONVERGENT B1 ;  /* 0x0000000000017941 */ /* 0x000fea0003800200 */
.L_x_275:
[----:B------:R-:W-:Y:S05]  /*8700*/  @!P1 BRA `(.L_x_5) ;  /* 0x0000002c000c9947 */ /* 0x000fea0003800000 */
[----:B------:R-:W-:Y:S05]  /*8710*/  BRA `(.L_x_277) ;  /* 0xfffffffc00d87947 */ /* 0x000fea000383ffff */
.L_x_186:
        /* <DEDUP_REMOVED lines=9> */
.L_x_419:
[----:B------:R-:W-:Y:S05]  /*87b0*/  BRX R2 -0x87c0                              (*"BRANCH_TARGETS .L_x_420,.L_x_421,.L_x_5"*) ;  /* 0xffffff7802107949 */ /* 0x000fea000383ffff */
.L_x_421:
        /* <DEDUP_REMOVED lines=16> */
.L_x_283:
        /* <DEDUP_REMOVED lines=22> */
.L_x_282:
[----:B------:R-:W-:Y:S05]  /*8a20*/  BSYNC.RECONVERGENT B1 ;  /* 0x0000000000017941 */ /* 0x000fea0003800200 */
.L_x_281:
[----:B------:R-:W-:Y:S05]  /*8a30*/  @P1 BRA `(.L_x_283) ;  /* 0xfffffffc00a01947 */ /* 0x000fea000383ffff */
.L_x_280:
        /* <DEDUP_REMOVED lines=19> */
.L_x_285:
[----:B------:R-:W-:Y:S05]  /*8b70*/  BSYNC.RECONVERGENT B1 ;  /* 0x0000000000017941 */ /* 0x000fea0003800200 */
.L_x_284:
        /* <DEDUP_REMOVED lines=12> */
.L_x_287:
[----:B------:R-:W-:Y:S05]  /*8c40*/  BSYNC.RECONVERGENT B1 ;  /* 0x0000000000017941 */ /* 0x000fea0003800200 */
.L_x_286:
[----:B------:R-:W-:Y:S05]  /*8c50*/  @!P2 BRA `(.L_x_5) ;  /* 0x0000002400b8a947 */ /* 0x000fea0003800000 */
[----:B------:R-:W-:-:S07]  /*8c60*/  IADD3 R4, PT, PT, -R4, RZ, RZ ;  /* 0x000000ff04047210 */ /* 0x000fce0007ffe1ff */
.L_x_290:
[----:B------:R-:W-:Y:S01]  /*8c70*/  IADD3 R4, PT, PT, R4, 0x1, RZ ;  /* 0x0000000104047810 */ /* 0x000fe20007ffe0ff */
[----:B------:R-:W-:Y:S03]  /*8c80*/  BSSY.RECONVERGENT B1, `(.L_x_288) ;  /* 0x0000006000017945 */ /* 0x000fe60003800200 */
[----:B------:R-:W-:Y:S01]  /*8c90*/  ISETP.NE.AND P1, PT, R4, RZ, PT ;  /* 0x000000ff0400720c */ /* 0x000fe20003f25270 */
[----:B--2---:R-:W-:-:S12]  /*8ca0*/  @P0 BRA `(.L_x_289) ;  /* 0x00000000000c0947 */ /* 0x004fd80003800000 */
[----:B01----:R-:W2:Y:S02]  /*8cb0*/  LDG.E R5, desc[UR6][R2.64] ;  /* 0x0000000602057981 */ /* 0x003ea4000c1e1900 */
[----:B--2---:R-:W-:-:S05]  /*8cc0*/  FADD R5, R0, R5 ;  /* 0x0000000500057221 */ /* 0x004fca0000000000 */
[----:B------:R2:W-:Y:S02]  /*8cd0*/  STG.E desc[UR6][R2.64], R5 ;  /* 0x0000000502007986 */ /* 0x0005e4000c101906 */
.L_x_289:
[----:B------:R-:W-:Y:S05]  /*8ce0*/  BSYNC.RECONVERGENT B1 ;  /* 0x0000000000017941 */ /* 0x000fea0003800200 */
.L_x_288:
[----:B------:R-:W-:Y:S05]  /*8cf0*/  @!P1 BRA `(.L_x_5) ;  /* 0x0000002400909947 */ /* 0x000fea0003800000 */
[----:B------:R-:W-:Y:S05]  /*8d00*/  BRA `(.L_x_290) ;  /* 0xfffffffc00d87947 */ /* 0x000fea000383ffff */
.L_x_420:
        /* <DEDUP_REMOVED lines=16> */
.L_x_294:
        /* <DEDUP_REMOVED lines=22> */
.L_x_293:
[----:B------:R-:W-:Y:S05]  /*8f70*/  BSYNC.RECONVERGENT B1 ;  /* 0x0000000000017941 */ /* 0x000fea0003800200 */
.L_x_292:
[----:B------:R-:W-:Y:S05]  /*8f80*/  @P1 BRA `(.L_x_294) ;  /* 0xfffffffc00a01947 */ /* 0x000fea000383ffff */
.L_x_291:
        /* <DEDUP_REMOVED lines=19> */
.L_x_296:
[----:B------:R-:W-:Y:S05]  /*90c0*/  BSYNC.RECONVERGENT B1 ;  /* 0x0000000000017941 */ /* 0x000fea0003800200 */
.L_x_295:
        /* <DEDUP_REMOVED lines=12> */
.L_x_298:
[----:B------:R-:W-:Y:S05]  /*9190*/  BSYNC.RECONVERGENT B1 ;  /* 0x0000000000017941 */ /* 0x000fea0003800200 */
.L_x_297:
[----:B------:R-:W-:Y:S05]  /*91a0*/  @!P2 BRA `(.L_x_5) ;  /* 0x000000200064a947 */ /* 0x000fea0003800000 */
[----:B------:R-:W-:-:S07]  /*91b0*/  IADD3 R4, PT, PT, -R4, RZ, RZ ;  /* 0x000000ff04047210 */ /* 0x000fce0007ffe1ff */
.L_x_301:
[----:B------:R-:W-:Y:S01]  /*91c0*/  IADD3 R4, PT, PT, R4, 0x1, RZ ;  /* 0x0000000104047810 */ /* 0x000fe20007ffe0ff */
[----:B------:R-:W-:Y:S03]  /*91d0*/  BSSY.RECONVERGENT B1, `(.L_x_299) ;  /* 0x0000006000017945 */ /* 0x000fe60003800200 */
[----:B------:R-:W-:Y:S01]  /*91e0*/  ISETP.NE.AND P1, PT, R4, RZ, PT ;  /* 0x000000ff0400720c */ /* 0x000fe20003f25270 */
[----:B--2---:R-:W-:-:S12]  /*91f0*/  @P0 BRA `(.L_x_300) ;  /* 0x00000000000c0947 */ /* 0x004fd80003800000 */
[----:B01----:R-:W2:Y:S02]  /*9200*/  LDG.E R5, desc[UR6][R2.64] ;  /* 0x0000000602057981 */ /* 0x003ea4000c1e1900 */
[----:B--2---:R-:W-:-:S05]  /*9210*/  FADD R5, R0, R5 ;  /* 0x0000000500057221 */ /* 0x004fca0000000000 */
[----:B------:R2:W-:Y:S02]  /*9220*/  STG.E desc[UR6][R2.64], R5 ;  /* 0x0000000502007986 */ /* 0x0005e4000c101906 */
.L_x_300:
[----:B------:R-:W-:Y:S05]  /*9230*/  BSYNC.RECONVERGENT B1 ;  /* 0x0000000000017941 */ /* 0x000fea0003800200 */
.L_x_299:
[----:B------:R-:W-:Y:S05]  /*9240*/  @!P1 BRA `(.L_x_5) ;  /* 0x00000020003c9947 */ /* 0x000fea0003800000 */
[----:B------:R-:W-:Y:S05]  /*9250*/  BRA `(.L_x_301) ;  /* 0xfffffffc00d87947 */ /* 0x000fea000383ffff */
.L_x_279:
[----:B------:R-:W-:-:S04]  /*9260*/  MOV R2, 0xffffffe6 ;  /* 0xffffffe600027802 */ /* 0x000fc80000000f00 */
[----:B------:R-:W-:-:S04]  /*9270*/  VIADDMNMX.U32 R2, R3, R2, 0x2, PT ;  /* 0x0000000203027446 */ /* 0x000fc80003800002 */
[----:B------:R-:W-:-:S04]  /*9280*/  SHF.L.U32 R4, R2, 0x2, RZ ;  /* 0x0000000202047819 */ /* 0x000fc800000006ff */
[----:B------:R-:W0:Y:S02]  /*9290*/  LDC R2, c[0x2][R4+0x9c] ;  /* 0x0080270004027b82 */ /* 0x000e240000000800 */
[----:B0-----:R-:W-:-:S04]  /*92a0*/  SHF.R.S32.HI R3, RZ, 0x1f, R2 ;  /* 0x0000001fff037819 */ /* 0x001fc80000011402 */
.L_x_423:
[----:B------:R-:W-:Y:S05]  /*92b0*/  BRX R2 -0x92c0                              (*"BRANCH_TARGETS .L_x_424,.L_x_425,.L_x_5"*) ;  /* 0xffffff6c02507949 */ /* 0x000fea000383ffff */
.L_x_425:
        /* <DEDUP_REMOVED lines=16> */
.L_x_305:
        /* <DEDUP_REMOVED lines=22> */
.L_x_304:
[----:B------:R-:W-:Y:S05]  /*9520*/  BSYNC.RECONVERGENT B1 ;  /* 0x0000000000017941 */ /* 0x000fea0003800200 */
.L_x_303:
[----:B------:R-:W-:Y:S05]  /*9530*/  @P1 BRA `(.L_x_305) ;  /* 0xfffffffc00a01947 */ /* 0x000fea000383ffff */
.L_x_302:
        /* <DEDUP_REMOVED lines=19> */
.L_x_307:
[----:B------:R-:W-:Y:S05]  /*9670*/  BSYNC.RECONVERGENT B1 ;  /* 0x0000000000017941 */ /* 0x000fea0003800200 */
.L_x_306:
        /* <DEDUP_REMOVED lines=12> */
.L_x_309:
[----:B------:R-:W-:Y:S05]  /*9740*/  BSYNC.RECONVERGENT B1 ;  /* 0x0000000000017941 */ /* 0x000fea0003800200 */
.L_x_308:
[----:B------:R-:W-:Y:S05]  /*9750*/  @!P2 BRA `(.L_x_5) ;  /* 0x0000001800f8a947 */ /* 0x000fea0003800000 */
[----:B------:R-:W-:-:S07]  /*9760*/  IADD3 R4, PT, PT, -R4, RZ, RZ ;  /* 0x000000ff04047210 */ /* 0x000fce0007ffe1ff */
.L_x_312:
[----:B------:R-:W-:Y:S01]  /*9770*/  IADD3 R4, PT, PT, R4, 0x1, RZ ;  /* 0x0000000104047810 */ /* 0x000fe20007ffe0ff */
[----:B------:R-:W-:Y:S03]  /*9780*/  BSSY.RECONVERGENT B1, `(.L_x_310) ;  /* 0x0000006000017945 */ /* 0x000fe60003800200 */
[----:B------:R-:W-:Y:S01]  /*9790*/  ISETP.NE.AND P1, PT, R4, RZ, PT ;  /* 0x000000ff0400720c */ /* 0x000fe20003f25270 */
[----:B--2---:R-:W-:-:S12]  /*97a0*/  @P0 BRA `(.L_x_311) ;  /* 0x00000000000c0947 */ /* 0x004fd80003800000 */
[----:B01----:R-:W2:Y:S02]  /*97b0*/  LDG.E R5, desc[UR6][R2.64] ;  /* 0x0000000602057981 */ /* 0x003ea4000c1e1900 */
[----:B--2---:R-:W-:-:S05]  /*97c0*/  FADD R5, R0, R5 ;  /* 0x0000000500057221 */ /* 0x004fca0000000000 */
[----:B------:R2:W-:Y:S02]  /*97d0*/  STG.E desc[UR6][R2.64], R5 ;  /* 0x0000000502007986 */ /* 0x0005e4000c101906 */
.L_x_311:
[----:B------:R-:W-:Y:S05]  /*97e0*/  BSYNC.RECONVERGENT B1 ;  /* 0x0000000000017941 */ /* 0x000fea0003800200 */
.L_x_310:
[----:B------:R-:W-:Y:S05]  /*97f0*/  @!P1 BRA `(.L_x_5) ;  /* 0x0000001800d09947 */ /* 0x000fea0003800000 */
[----:B------:R-:W-:Y:S05]  /*9800*/  BRA `(.L_x_312) ;  /* 0xfffffffc00d87947 */ /* 0x000fea000383ffff */
.L_x_424:
        /* <DEDUP_REMOVED lines=16> */
.L_x_316:
        /* <DEDUP_REMOVED lines=22> */
.L_x_315:
[----:B------:R-:W-:Y:S05]  /*9a70*/  BSYNC.RECONVERGENT B1 ;  /* 0x0000000000017941 */ /* 0x000fea0003800200 */
.L_x_314:
[----:B------:R-:W-:Y:S05]  /*9a80*/  @P1 BRA `(.L_x_316) ;  /* 0xfffffffc00a01947 */ /* 0x000fea000383ffff */
.L_x_313:
        /* <DEDUP_REMOVED lines=19> */
.L_x_318:
[----:B------:R-:W-:Y:S05]  /*9bc0*/  BSYNC.RECONVERGENT B1 ;  /* 0x0000000000017941 */ /* 0x000fea0003800200 */
.L_x_317:
        /* <DEDUP_REMOVED lines=12> */
.L_x_320:
[----:B------:R-:W-:Y:S05]  /*9c90*/  BSYNC.RECONVERGENT B1 ;  /* 0x0000000000017941 */ /* 0x000fea0003800200 */
.L_x_319:
[----:B------:R-:W-:Y:S05]  /*9ca0*/  @!P2 BRA `(.L_x_5) ;  /* 0x0000001400a4a947 */ /* 0x000fea0003800000 */
[----:B------:R-:W-:-:S07]  /*9cb0*/  IADD3 R4, PT, PT, -R4, RZ, RZ ;  /* 0x000000ff04047210 */ /* 0x000fce0007ffe1ff */
.L_x_323:
[----:B------:R-:W-:Y:S01]  /*9cc0*/  IADD3 R4, PT, PT, R4, 0x1, RZ ;  /* 0x0000000104047810 */ /* 0x000fe20007ffe0ff */
[----:B------:R-:W-:Y:S03]  /*9cd0*/  BSSY.RECONVERGENT B1, `(.L_x_321) ;  /* 0x0000006000017945 */ /* 0x000fe60003800200 */
[----:B------:R-:W-:Y:S01]  /*9ce0*/  ISETP.NE.AND P1, PT, R4, RZ, PT ;  /* 0x000000ff0400720c */ /* 0x000fe20003f25270 */
[----:B--2---:R-:W-:-:S12]  /*9cf0*/  @P0 BRA `(.L_x_322) ;  /* 0x00000000000c0947 */ /* 0x004fd80003800000 */
[----:B01----:R-:W2:Y:S02]  /*9d00*/  LDG.E R5, desc[UR6][R2.64] ;  /* 0x0000000602057981 */ /* 0x003ea4000c1e1900 */
[----:B--2---:R-:W-:-:S05]  /*9d10*/  FADD R5, R0, R5 ;  /* 0x0000000500057221 */ /* 0x004fca0000000000 */
[----:B------:R2:W-:Y:S02]  /*9d20*/  STG.E desc[UR6][R2.64], R5 ;  /* 0x0000000502007986 */ /* 0x0005e4000c101906 */
.L_x_322:
[----:B------:R-:W-:Y:S05]  /*9d30*/  BSYNC.RECONVERGENT B1 ;  /* 0x0000000000017941 */ /* 0x000fea0003800200 */
.L_x_321:
[----:B------:R-:W-:Y:S05]  /*9d40*/  @!P1 BRA `(.L_x_5) ;  /* 0x00000014007c9947 */ /* 0x000fea0003800000 */
[----:B------:R-:W-:Y:S05]  /*9d50*/  BRA `(.L_x_323) ;  /* 0xfffffffc00d87947 */ /* 0x000fea000383ffff */
.L_x_278:
[----:B------:R-:W-:-:S13]  /*9d60*/  ISETP.GT.AND P0, PT, R3, 0x1d, PT ;  /* 0x0000001d0300780c */ /* 0x000fda0003f04270 */
[----:B------:R-:W-:Y:S05]  /*9d70*/  @P0 BRA `(.L_x_324) ;  /* 0x0000000800c00947 */ /* 0x000fea0003800000 */
[----:B------:R-:W-:-:S04]  /*9d80*/  MOV R2, 0xffffffe4 ;  /* 0xffffffe400027802 */ /* 0x000fc80000000f00 */
[----:B------:R-:W-:-:S04]  /*9d90*/  VIADDMNMX.U32 R2, R3, R2, 0x2, PT ;  /* 0x0000000203027446 */ /* 0x000fc80003800002 */
[----:B------:R-:W-:-:S04]  /*9da0*/  SHF.L.U32 R4, R2, 0x2, RZ ;  /* 0x0000000202047819 */ /* 0x000fc800000006ff */
[----:B------:R-:W0:Y:S02]  /*9db0*/  LDC R2, c[0x2][R4+0xa8] ;  /* 0x00802a0004027b82 */ /* 0x000e240000000800 */
[----:B0-----:R-:W-:-:S04]  /*9dc0*/  SHF.R.S32.HI R3, RZ, 0x1f, R2 ;  /* 0x0000001fff037819 */ /* 0x001fc80000011402 */
.L_x_427:
[----:B------:R-:W-:Y:S05]  /*9dd0*/  BRX R2 -0x9de0                              (*"BRANCH_TARGETS .L_x_428,.L_x_429,.L_x_5"*) ;  /* 0xffffff6002887949 */ /* 0x000fea000383ffff */
.L_x_429:
        /* <DEDUP_REMOVED lines=16> */
.L_x_328:
        /* <DEDUP_REMOVED lines=22> */
.L_x_327:
[----:B------:R-:W-:Y:S05]  /*a040*/  BSYNC.RECONVERGENT B1 ;  /* 0x0000000000017941 */ /* 0x000fea0003800200 */
.L_x_326:
[----:B------:R-:W-:Y:S05]  /*a050*/  @P1 BRA `(.L_x_328) ;  /* 0xfffffffc00a01947 */ /* 0x000fea000383ffff */
.L_x_325:
        /* <DEDUP_REMOVED lines=19> */
.L_x_330:
[----:B------:R-:W-:Y:S05]  /*a190*/  BSYNC.RECONVERGENT B1 ;  /* 0x0000000000017941 */ /* 0x000fea0003800200 */
.L_x_329:
        /* <DEDUP_REMOVED lines=12> */
.L_x_332:
[----:B------:R-:W-:Y:S05]  /*a260*/  BSYNC.RECONVERGENT B1 ;  /* 0x0000000000017941 */ /* 0x000fea0003800200 */
.L_x_331:
[----:B------:R-:W-:Y:S05]  /*a270*/  @!P2 BRA `(.L_x_5) ;  /* 0x000000100030a947 */ /* 0x000fea0003800000 */
[----:B------:R-:W-:-:S07]  /*a280*/  IADD3 R4, PT, PT, -R4, RZ, RZ ;  /* 0x000000ff04047210 */ /* 0x000fce0007ffe1ff */
.L_x_335:
[----:B------:R-:W-:Y:S01]  /*a290*/  IADD3 R4, PT, PT, R4, 0x1, RZ ;  /* 0x0000000104047810 */ /* 0x000fe20007ffe0ff */
[----:B------:R-:W-:Y:S03]  /*a2a0*/  BSSY.RECONVERGENT B1, `(.L_x_333) ;  /* 0x0000006000017945 */ /* 0x000fe60003800200 */
[----:B------:R-:W-:Y:S01]  /*a2b0*/  ISETP.NE.AND P1, PT, R4, RZ, PT ;  /* 0x000000ff0400720c */ /* 0x000fe20003f25270 */
[----:B--2---:R-:W-:-:S12]  /*a2c0*/  @P0 BRA `(.L_x_334) ;  /* 0x00000000000c0947 */ /* 0x004fd80003800000 */
[----:B01----:R-:W2:Y:S02]  /*a2d0*/  LDG.E R5, desc[UR6][R2.64] ;  /* 0x0000000602057981 */ /* 0x003ea4000c1e1900 */
[----:B--2---:R-:W-:-:S05]  /*a2e0*/  FADD R5, R0, R5 ;  /* 0x0000000500057221 */ /* 0x004fca0000000000 */
[----:B------:R2:W-:Y:S02]  /*a2f0*/  STG.E desc[UR6][R2.64], R5 ;  /* 0x0000000502007986 */ /* 0x0005e4000c101906 */
.L_x_334:
[----:B------:R-:W-:Y:S05]  /*a300*/  BSYNC.RECONVERGENT B1 ;  /* 0x0000000000017941 */ /* 0x000fea0003800200 */
.L_x_333:
[----:B------:R-:W-:Y:S05]  /*a310*/  @!P1 BRA `(.L_x_5) ;  /* 0x0000001000089947 */ /* 0x000fea0003800000 */
[----:B------:R-:W-:Y:S05]  /*a320*/  BRA `(.L_x_335) ;  /* 0xfffffffc00d87947 */ /* 0x000fea000383ffff */
.L_x_428:
        /* <DEDUP_REMOVED lines=16> */
.L_x_339:
        /* <DEDUP_REMOVED lines=22> */
.L_x_338:
[----:B------:R-:W-:Y:S05]  /*a590*/  BSYNC.RECONVERGENT B1 ;  /* 0x0000000000017941 */ /* 0x000fea0003800200 */
.L_x_337:
[----:B------:R-:W-:Y:S05]  /*a5a0*/  @P1 BRA `(.L_x_339) ;  /* 0xfffffffc00a01947 */ /* 0x000fea000383ffff */
.L_x_336:
        /* <DEDUP_REMOVED lines=19> */
.L_x_341:
[----:B------:R-:W-:Y:S05]  /*a6e0*/  BSYNC.RECONVERGENT B1 ;  /* 0x0000000000017941 */ /* 0x000fea0003800200 */
.L_x_340:
        /* <DEDUP_REMOVED lines=12> */
.L_x_343:
[----:B------:R-:W-:Y:S05]  /*a7b0*/  BSYNC.RECONVERGENT B1 ;  /* 0x0000000000017941 */ /* 0x000fea0003800200 */
.L_x_342:
[----:B------:R-:W-:Y:S05]  /*a7c0*/  @!P2 BRA `(.L_x_5) ;  /* 0x0000000800dca947 */ /* 0x000fea0003800000 */
[----:B------:R-:W-:-:S07]  /*a7d0*/  IADD3 R4, PT, PT, -R4, RZ, RZ ;  /* 0x000000ff04047210 */ /* 0x000fce0007ffe1ff */
.L_x_346:
[----:B------:R-:W-:Y:S01]  /*a7e0*/  IADD3 R4, PT, PT, R4, 0x1, RZ ;  /* 0x0000000104047810 */ /* 0x000fe20007ffe0ff */
[----:B------:R-:W-:Y:S03]  /*a7f0*/  BSSY.RECONVERGENT B1, `(.L_x_344) ;  /* 0x0000006000017945 */ /* 0x000fe60003800200 */
[----:B------:R-:W-:Y:S01]  /*a800*/  ISETP.NE.AND P1, PT, R4, RZ, PT ;  /* 0x000000ff0400720c */ /* 0x000fe20003f25270 */
[----:B--2---:R-:W-:-:S12]  /*a810*/  @P0 BRA `(.L_x_345) ;  /* 0x00000000000c0947 */ /* 0x004fd80003800000 */
[----:B01----:R-:W2:Y:S02]  /*a820*/  LDG.E R5, desc[UR6][R2.64] ;  /* 0x0000000602057981 */ /* 0x003ea4000c1e1900 */
[----:B--2---:R-:W-:-:S05]  /*a830*/  FADD R5, R0, R5 ;  /* 0x0000000500057221 */ /* 0x004fca0000000000 */
[----:B------:R2:W-:Y:S02]  /*a840*/  STG.E desc[UR6][R2.64], R5 ;  /* 0x0000000502007986 */ /* 0x0005e4000c101906 */
.L_x_345:
[----:B------:R-:W-:Y:S05]  /*a850*/  BSYNC.RECONVERGENT B1 ;  /* 0x0000000000017941 */ /* 0x000fea0003800200 */
.L_x_344:
[----:B------:R-:W-:Y:S05]  /*a860*/  @!P1 BRA `(.L_x_5) ;  /* 0x0000000800b49947 */ /* 0x000fea0003800000 */
[----:B------:R-:W-:Y:S05]  /*a870*/  BRA `(.L_x_346) ;  /* 0xfffffffc00d87947 */ /* 0x000fea000383ffff */
.L_x_324:
[----:B------:R-:W-:-:S13]  /*a880*/  ISETP.NE.AND P0, PT, R3, 0x1e, PT ;  /* 0x0000001e0300780c */ /* 0x000fda0003f05270 */
[----:B------:R-:W-:Y:S05]  /*a890*/  @!P0 BRA `(.L_x_347) ;  /* 0x0000000400588947 */ /* 0x000fea0003800000 */
[----:B------:R-:W0:Y:S02]  /*a8a0*/  LDC R4, c[0x0][0x38c] ;  /* 0x0000e300ff047b82 */ /* 0x000e240000000800 */
[----:B0-----:R-:W-:-:S04]  /*a8b0*/  ISETP.GE.AND P0, PT, R4, 0x1, PT ;  /* 0x000000010400780c */ /* 0x001fc80003f06270 */
[----:B------:R-:W-:-:S13]  /*a8c0*/  ISETP.NE.OR P0, PT, R3, 0x1f, !P0 ;  /* 0x0000001f0300780c */ /* 0x000fda0004705670 */
[----:B------:R-:W-:Y:S05]  /*a8d0*/  @P0 BRA `(.L_x_5) ;  /* 0x0000000800980947 */ /* 0x000fea0003800000 */
        /* <DEDUP_REMOVED lines=13> */
.L_x_351:
        /* <DEDUP_REMOVED lines=22> */
.L_x_350:
[----:B------:R-:W-:Y:S05]  /*ab10*/  BSYNC.RECONVERGENT B1 ;  /* 0x0000000000017941 */ /* 0x000fea0003800200 */
.L_x_349:
[----:B------:R-:W-:Y:S05]  /*ab20*/  @P1 BRA `(.L_x_351) ;  /* 0xfffffffc00a01947 */ /* 0x000fea000383ffff */
.L_x_348:
        /* <DEDUP_REMOVED lines=19> */
.L_x_353:
[----:B------:R-:W-:Y:S05]  /*ac60*/  BSYNC.RECONVERGENT B1 ;  /* 0x0000000000017941 */ /* 0x000fea0003800200 */
.L_x_352:
        /* <DEDUP_REMOVED lines=12> */
.L_x_355:
[----:B------:R-:W-:Y:S05]  /*ad30*/  BSYNC.RECONVERGENT B1 ;  /* 0x0000000000017941 */ /* 0x000fea0003800200 */
.L_x_354:
[----:B------:R-:W-:Y:S05]  /*ad40*/  @!P2 BRA `(.L_x_5) ;  /* 0x00000004007ca947 */ /* 0x000fea0003800000 */
[----:B------:R-:W-:-:S07]  /*ad50*/  IADD3 R4, PT, PT, -R4, RZ, RZ ;  /* 0x000000ff04047210 */ /* 0x000fce0007ffe1ff */
.L_x_358:
[----:B------:R-:W-:Y:S01]  /*ad60*/  IADD3 R4, PT, PT, R4, 0x1, RZ ;  /* 0x0000000104047810 */ /* 0x000fe20007ffe0ff */
[----:B------:R-:W-:Y:S03]  /*ad70*/  BSSY.RECONVERGENT B1, `(.L_x_356) ;  /* 0x0000006000017945 */ /* 0x000fe60003800200 */
[----:B------:R-:W-:Y:S01]  /*ad80*/  ISETP.NE.AND P1, PT, R4, RZ, PT ;  /* 0x000000ff0400720c */ /* 0x000fe20003f25270 */
[----:B--2---:R-:W-:-:S12]  /*ad90*/  @P0 BRA `(.L_x_357) ;  /* 0x00000000000c0947 */ /* 0x004fd80003800000 */
[----:B01----:R-:W2:Y:S02]  /*ada0*/  LDG.E R5, desc[UR6][R2.64] ;  /* 0x0000000602057981 */ /* 0x003ea4000c1e1900 */
[----:B--2---:R-:W-:-:S05]  /*adb0*/  FADD R5, R0, R5 ;  /* 0x0000000500057221 */ /* 0x004fca0000000000 */
[----:B------:R2:W-:Y:S02]  /*adc0*/  STG.E desc[UR6][R2.64], R5 ;  /* 0x0000000502007986 */ /* 0x0005e4000c101906 */
.L_x_357:
[----:B------:R-:W-:Y:S05]  /*add0*/  BSYNC.RECONVERGENT B1 ;  /* 0x0000000000017941 */ /* 0x000fea0003800200 */
.L_x_356:
[----:B------:R-:W-:Y:S05]  /*ade0*/  @P1 BRA `(.L_x_358) ;  /* 0xfffffffc00dc1947 */ /* 0x000fea000383ffff */
[----:B------:R-:W-:Y:S05]  /*adf0*/  BRA `(.L_x_5) ;  /* 0x0000000400507947 */ /* 0x000fea0003800000 */
.L_x_347:
        /* <DEDUP_REMOVED lines=16> */
.L_x_362:
        /* <DEDUP_REMOVED lines=22> */
.L_x_361:
[----:B------:R-:W-:Y:S05]  /*b060*/  BSYNC.RECONVERGENT B1 ;  /* 0x0000000000017941 */ /* 0x000fea0003800200 */
.L_x_360:
[----:B------:R-:W-:Y:S05]  /*b070*/  @P1 BRA `(.L_x_362) ;  /* 0xfffffffc00a01947 */ /* 0x000fea000383ffff */
.L_x_359:
        /* <DEDUP_REMOVED lines=19> */
.L_x_364:
[----:B------:R-:W-:Y:S05]  /*b1b0*/  BSYNC.RECONVERGENT B1 ;  /* 0x0000000000017941 */ /* 0x000fea0003800200 */
.L_x_363:
        /* <DEDUP_REMOVED lines=12> */
.L_x_366:
[----:B------:R-:W-:Y:S05]  /*b280*/  BSYNC.RECONVERGENT B1 ;  /* 0x0000000000017941 */ /* 0x000fea0003800200 */
.L_x_365:
[----:B------:R-:W-:Y:S05]  /*b290*/  @!P2 BRA `(.L_x_5) ;  /* 0x000000000028a947 */ /* 0x000fea0003800000 */
[----:B------:R-:W-:-:S07]  /*b2a0*/  IADD3 R4, PT, PT, -R4, RZ, RZ ;  /* 0x000000ff04047210 */ /* 0x000fce0007ffe1ff */
.L_x_369:
[----:B------:R-:W-:Y:S01]  /*b2b0*/  IADD3 R4, PT, PT, R4, 0x1, RZ ;  /* 0x0000000104047810 */ /* 0x000fe20007ffe0ff */
[----:B------:R-:W-:Y:S03]  /*b2c0*/  BSSY.RECONVERGENT B1, `(.L_x_367) ;  /* 0x0000006000017945 */ /* 0x000fe60003800200 */
[----:B------:R-:W-:Y:S01]  /*b2d0*/  ISETP.NE.AND P1, PT, R4, RZ, PT ;  /* 0x000000ff0400720c */ /* 0x000fe20003f25270 */
[----:B--2---:R-:W-:-:S12]  /*b2e0*/  @P0 BRA `(.L_x_368) ;  /* 0x00000000000c0947 */ /* 0x004fd80003800000 */
[----:B01----:R-:W2:Y:S02]  /*b2f0*/  LDG.E R5, desc[UR6][R2.64] ;  /* 0x0000000602057981 */ /* 0x003ea4000c1e1900 */
[----:B--2---:R-:W-:-:S05]  /*b300*/  FADD R5, R0, R5 ;  /* 0x0000000500057221 */ /* 0x004fca0000000000 */
[----:B------:R2:W-:Y:S02]  /*b310*/  STG.E desc[UR6][R2.64], R5 ;  /* 0x0000000502007986 */ /* 0x0005e4000c101906 */
.L_x_368:
[----:B------:R-:W-:Y:S05]  /*b320*/  BSYNC.RECONVERGENT B1 ;  /* 0x0000000000017941 */ /* 0x000fea0003800200 */
.L_x_367:
[----:B------:R-:W-:Y:S05]  /*b330*/  @P1 BRA `(.L_x_369) ;  /* 0xfffffffc00dc1947 */ /* 0x000fea000383ffff */
.L_x_5:
[----:B------:R-:W-:Y:S05]  /*b340*/  BSYNC.RECONVERGENT B0 ;  /* 0x0000000000007941 */ /* 0x000fea0003800200 */
.L_x_0:
[----:B------:R-:W-:Y:S06]  /*b350*/  BAR.SYNC.DEFER_BLOCKING 0x0 ;  /* 0x0000000000007b1d */ /* 0x000fec0000010000 */
[----:B------:R-:W-:Y:S05]  /*b360*/  EXIT ;  /* 0x000000000000794d */ /* 0x000fea0003800000 */
.L_x_370:
[----:B------:R-:W-:-:S00]  /*b370*/  BRA `(.L_x_370) ;  /* 0xfffffffc00fc7947 */ /* 0x000fc0000383ffff */
[----:B------:R-:W-:-:S00]  /*b380*/  NOP ;  /* 0x0000000000007918 */ /* 0x000fc00000000000 */
[----:B------:R-:W-:-:S00]  /*b390*/  NOP ;  /* 0x0000000000007918 */ /* 0x000fc00000000000 */
[----:B------:R-:W-:-:S00]  /*b3a0*/  NOP ;  /* 0x0000000000007918 */ /* 0x000fc00000000000 */
[----:B------:R-:W-:-:S00]  /*b3b0*/  NOP ;  /* 0x0000000000007918 */ /* 0x000fc00000000000 */
[----:B------:R-:W-:-:S00]  /*b3c0*/  NOP ;  /* 0x0000000000007918 */ /* 0x000fc00000000000 */
[----:B------:R-:W-:-:S00]  /*b3d0*/  NOP ;  /* 0x0000000000007918 */ /* 0x000fc00000000000 */
[----:B------:R-:W-:-:S00]  /*b3e0*/  NOP ;  /* 0x0000000000007918 */ /* 0x000fc00000000000 */
[----:B------:R-:W-:-:S00]  /*b3f0*/  NOP ;  /* 0x0000000000007918 */ /* 0x000fc00000000000 */
.L_x_431:


//--------------------- .nv.shared.reserved.0     --------------------------
	.section	.nv.shared.reserved.0,"aw",@nobits
	.weak		__nv_reservedSMEM_offset_0_alias
	.size		__nv_reservedSMEM_offset_0_alias, 0, 64
	.other		__nv_reservedSMEM_offset_0_alias,@"STO_CUDA_RESERVED_SHARED STV_DEFAULT"
__nv_reservedSMEM_offset_0_alias:
	.zero		0
	.zero		64


//--------------------- .nv.constant0._Z4fivePfii --------------------------
	.section	.nv.constant0._Z4fivePfii,"a",@progbits
	.sectionflags	@""
	.align	4
.nv.constant0._Z4fivePfii:
	.zero		912


//--------------------- SYMBOLS --------------------------

	.type		.nv.reservedSmem.offset0,@object
	.size		.nv.reservedSmem.offset0,0x4
